	.target	sm_90a

	.elftype	@"ET_EXEC"


//--------------------- .note.nv.tkinfo           --------------------------
	.section	.note.nv.tkinfo,"",@"SHT_NOTE"
	.sectionflags	@"SHF_NOTE_NV_TKINFO"
	.tkinfo
        /*0018*/ 	.word	0x00000002
        /*0030*/ 	.string	""
        /*0030*/ 	.string	"ptxas"
        /*0030*/ 	.string	"Cuda compilation tools, release 13.0, V13.0.88"
        /*0030*/ 	.string	"Build cuda_13.0.r13.0/compiler.36424714_0"
        /*0030*/ 	.string	"-v  -suppress-debug-info  -lineinfo  -arch sm_90a "



//--------------------- .note.nv.cuinfo           --------------------------
	.section	.note.nv.cuinfo,"",@"SHT_NOTE"
	.sectionflags	@"SHF_NOTE_NV_CUINFO"
        /*0018*/ 	.short	0x0002
        /*001a*/ 	.short	0x005a
        /*001c*/ 	.short	0x0082
	.zero		2


//--------------------- .nv.info                  --------------------------
	.section	.nv.info,"",@"SHT_CUDA_INFO"
	.align	4


	//----- nvinfo : EIATTR_REGCOUNT
	.align		4
        /*0000*/ 	.byte	0x04, 0x2f
        /*0002*/ 	.short	(.L_1 - .L_0)
	.align		4
.L_0:
        /*0004*/ 	.word	index@(matmul_kernel)
        /*0008*/ 	.word	0x000000ff


	//----- nvinfo : EIATTR_FRAME_SIZE
	.align		4
.L_1:
        /*000c*/ 	.byte	0x04, 0x11
        /*000e*/ 	.short	(.L_3 - .L_2)
	.align		4
.L_2:
        /*0010*/ 	.word	index@(matmul_kernel)
        /*0014*/ 	.word	0x00000018


	//----- nvinfo : EIATTR_MIN_STACK_SIZE
	.align		4
.L_3:
        /*0018*/ 	.byte	0x04, 0x12
        /*001a*/ 	.short	(.L_5 - .L_4)
	.align		4
.L_4:
        /*001c*/ 	.word	index@(matmul_kernel)
        /*0020*/ 	.word	0x00000018
.L_5:


//--------------------- .nv.compat                --------------------------
	.section	.nv.compat,"",@"SHT_CUDA_COMPAT_INFO"
	.align	4
        /*0000*/ 	.byte	0x02, 0x09, 0x01, 0x00, 0x02, 0x02, 0x04, 0x00, 0x02, 0x05, 0x05, 0x00, 0x03, 0x07, 0x01, 0x01
        /*0010*/ 	.byte	0x02, 0x03, 0x00, 0x00, 0x02, 0x06, 0x01, 0x00, 0x04, 0x0b, 0x08, 0x00, 0x00, 0x00, 0x00, 0x00
        /*0020*/ 	.byte	0x00, 0x00, 0x00, 0x00


//--------------------- .nv.info.matmul_kernel    --------------------------
	.section	.nv.info.matmul_kernel,"",@"SHT_CUDA_INFO"
	.sectionflags	@""
	.align	4


	//----- nvinfo : EIATTR_CUDA_API_VERSION
	.align		4
        /*0000*/ 	.byte	0x04, 0x37
        /*0002*/ 	.short	(.L_7 - .L_6)
.L_6:
        /*0004*/ 	.word	0x00000082


	//----- nvinfo : EIATTR_KPARAM_INFO
	.align		4
.L_7:
        /*0008*/ 	.byte	0x04, 0x17
        /*000a*/ 	.short	(.L_9 - .L_8)
.L_8:
        /*000c*/ 	.word	0x00000000
        /*0010*/ 	.short	0x000d
        /*0012*/ 	.short	0x0048
        /*0014*/ 	.byte	0x00, 0xf4, 0x21, 0x00


	//----- nvinfo : EIATTR_KPARAM_INFO
	.align		4
.L_9:
        /*0018*/ 	.byte	0x04, 0x17
        /*001a*/ 	.short	(.L_11 - .L_10)
.L_10:
        /*001c*/ 	.word	0x00000000
        /*0020*/ 	.short	0x000c
        /*0022*/ 	.short	0x0040
        /*0024*/ 	.byte	0x00, 0xf4, 0x21, 0x00


	//----- nvinfo : EIATTR_KPARAM_INFO
	.align		4
.L_11:
        /*0028*/ 	.byte	0x04, 0x17
        /*002a*/ 	.short	(.L_13 - .L_12)
.L_12:
        /*002c*/ 	.word	0x00000000
        /*0030*/ 	.short	0x000b
        /*0032*/ 	.short	0x0038
        /*0034*/ 	.byte	0x00, 0xf0, 0x11, 0x00


	//----- nvinfo : EIATTR_KPARAM_INFO
	.align		4
.L_13:
        /*0038*/ 	.byte	0x04, 0x17
        /*003a*/ 	.short	(.L_15 - .L_14)
.L_14:
        /*003c*/ 	.word	0x00000000
        /*0040*/ 	.short	0x000a
        /*0042*/ 	.short	0x0034
        /*0044*/ 	.byte	0x00, 0xf0, 0x11, 0x00


	//----- nvinfo : EIATTR_KPARAM_INFO
	.align		4
.L_15:
        /*0048*/ 	.byte	0x04, 0x17
        /*004a*/ 	.short	(.L_17 - .L_16)
.L_16:
        /*004c*/ 	.word	0x00000000
        /*0050*/ 	.short	0x0009
        /*0052*/ 	.short	0x0030
        /*0054*/ 	.byte	0x00, 0xf0, 0x11, 0x00


	//----- nvinfo : EIATTR_KPARAM_INFO
	.align		4
.L_17:
        /*0058*/ 	.byte	0x04, 0x17
        /*005a*/ 	.short	(.L_19 - .L_18)
.L_18:
        /*005c*/ 	.word	0x00000000
        /*0060*/ 	.short	0x0008
        /*0062*/ 	.short	0x002c
        /*0064*/ 	.byte	0x00, 0xf0, 0x11, 0x00


	//----- nvinfo : EIATTR_KPARAM_INFO
	.align		4
.L_19:
        /*0068*/ 	.byte	0x04, 0x17
        /*006a*/ 	.short	(.L_21 - .L_20)
.L_20:
        /*006c*/ 	.word	0x00000000
        /*0070*/ 	.short	0x0007
        /*0072*/ 	.short	0x0028
        /*0074*/ 	.byte	0x00, 0xf0, 0x11, 0x00


	//----- nvinfo : EIATTR_KPARAM_INFO
	.align		4
.L_21:
        /*0078*/ 	.byte	0x04, 0x17
        /*007a*/ 	.short	(.L_23 - .L_22)
.L_22:
        /*007c*/ 	.word	0x00000000
        /*0080*/ 	.short	0x0006
        /*0082*/ 	.short	0x0024
        /*0084*/ 	.byte	0x00, 0xf0, 0x11, 0x00


	//----- nvinfo : EIATTR_KPARAM_INFO
	.align		4
.L_23:
        /*0088*/ 	.byte	0x04, 0x17
        /*008a*/ 	.short	(.L_25 - .L_24)
.L_24:
        /*008c*/ 	.word	0x00000000
        /*0090*/ 	.short	0x0005
        /*0092*/ 	.short	0x0020
        /*0094*/ 	.byte	0x00, 0xf0, 0x11, 0x00


	//----- nvinfo : EIATTR_KPARAM_INFO
	.align		4
.L_25:
        /*0098*/ 	.byte	0x04, 0x17
        /*009a*/ 	.short	(.L_27 - .L_26)
.L_26:
        /*009c*/ 	.word	0x00000000
        /*00a0*/ 	.short	0x0004
        /*00a2*/ 	.short	0x001c
        /*00a4*/ 	.byte	0x00, 0xf0, 0x11, 0x00


	//----- nvinfo : EIATTR_KPARAM_INFO
	.align		4
.L_27:
        /*00a8*/ 	.byte	0x04, 0x17
        /*00aa*/ 	.short	(.L_29 - .L_28)
.L_28:
        /*00ac*/ 	.word	0x00000000
        /*00b0*/ 	.short	0x0003
        /*00b2*/ 	.short	0x0018
        /*00b4*/ 	.byte	0x00, 0xf0, 0x11, 0x00


	//----- nvinfo : EIATTR_KPARAM_INFO
	.align		4
.L_29:
        /*00b8*/ 	.byte	0x04, 0x17
        /*00ba*/ 	.short	(.L_31 - .L_30)
.L_30:
        /*00bc*/ 	.word	0x00000000
        /*00c0*/ 	.short	0x0002
        /*00c2*/ 	.short	0x0010
        /*00c4*/ 	.byte	0x00, 0xf4, 0x21, 0x00


	//----- nvinfo : EIATTR_KPARAM_INFO
	.align		4
.L_31:
        /*00c8*/ 	.byte	0x04, 0x17
        /*00ca*/ 	.short	(.L_33 - .L_32)
.L_32:
        /*00cc*/ 	.word	0x00000000
        /*00d0*/ 	.short	0x0001
        /*00d2*/ 	.short	0x0008
        /*00d4*/ 	.byte	0x00, 0xf4, 0x21, 0x00


	//----- nvinfo : EIATTR_KPARAM_INFO
	.align		4
.L_33:
        /*00d8*/ 	.byte	0x04, 0x17
        /*00da*/ 	.short	(.L_35 - .L_34)
.L_34:
        /*00dc*/ 	.word	0x00000000
        /*00e0*/ 	.short	0x0000
        /*00e2*/ 	.short	0x0000
        /*00e4*/ 	.byte	0x00, 0xf4, 0x21, 0x00


	//----- nvinfo : EIATTR_EXPLICIT_CLUSTER
	.align		4
.L_35:
        /*00e8*/ 	.byte	0x01, 0x3e
	.zero		2


	//----- nvinfo : EIATTR_CTA_PER_CLUSTER
	.align		4
        /*00ec*/ 	.byte	0x04, 0x3d
        /*00ee*/ 	.short	(.L_37 - .L_36)
.L_36:
        /*00f0*/ 	.word	0x00000002
        /*00f4*/ 	.word	0x00000001
        /*00f8*/ 	.word	0x00000001


	//----- nvinfo : EIATTR_SPARSE_MMA_MASK
	.align		4
.L_37:
        /*00fc*/ 	.byte	0x03, 0x50
        /*00fe*/ 	.short	0x0000


	//----- nvinfo : EIATTR_MAXREG_COUNT
	.align		4
        /*0100*/ 	.byte	0x03, 0x1b
        /*0102*/ 	.short	0x00ff


	//----- nvinfo : EIATTR_NUM_BARRIERS
	.align		4
        /*0104*/ 	.byte	0x02, 0x4c
        /*0106*/ 	.byte	0x01
	.zero		1


	//----- nvinfo : EIATTR_ANNOTATIONS
	.align		4
        /*0108*/ 	.byte	0x04, 0x55
        /*010a*/ 	.short	(.L_39 - .L_38)


	//   ....[0]....
.L_38:
        /*010c*/ 	.word	0x00000001
        /*0110*/ 	.byte	0xa0, 0x00, 0x00, 0x00, 0x01, 0x00, 0x00, 0x00, 0x30, 0x08, 0x00, 0x00, 0x01, 0x00, 0x00, 0x00
        /*0120*/ 	.byte	0xf0, 0x58, 0x00, 0x00, 0x01, 0x00, 0x00, 0x00, 0x30, 0x6d, 0x00, 0x00, 0x01, 0x00, 0x00, 0x00
        /*0130*/ 	.byte	0xd0, 0x88, 0x00, 0x00, 0x01, 0x00, 0x00, 0x00, 0x20, 0x89, 0x00, 0x00, 0x01, 0x00, 0x00, 0x00
        /*0140*/ 	.byte	0x60, 0x89, 0x00, 0x00


	//----- nvinfo : EIATTR_MERCURY_ISA_VERSION
	.align		4
.L_39:
        /*0144*/ 	.byte	0x03, 0x5f
        /*0146*/ 	.short	0x0101


	//----- nvinfo : EIATTR_EXIT_INSTR_OFFSETS
	.align		4
        /*0148*/ 	.byte	0x04, 0x1c
        /*014a*/ 	.short	(.L_41 - .L_40)


	//   ....[0]....
.L_40:
        /*014c*/ 	.word	0x0000d210


	//   ....[1]....
        /*0150*/ 	.word	0x0000d230


	//----- nvinfo : EIATTR_REQNTID
	.align		4
.L_41:
        /*0154*/ 	.byte	0x04, 0x10
        /*0156*/ 	.short	(.L_43 - .L_42)
.L_42:
        /*0158*/ 	.word	0x00000080
        /*015c*/ 	.word	0x00000001
        /*0160*/ 	.word	0x00000001


	//----- nvinfo : EIATTR_CBANK_PARAM_SIZE
	.align		4
.L_43:
        /*0164*/ 	.byte	0x03, 0x19
        /*0166*/ 	.short	0x0050


	//----- nvinfo : EIATTR_PARAM_CBANK
	.align		4
        /*0168*/ 	.byte	0x04, 0x0a
        /*016a*/ 	.short	(.L_45 - .L_44)
	.align		4
.L_44:
        /*016c*/ 	.word	index@(.nv.constant0.matmul_kernel)
        /*0170*/ 	.short	0x0210
        /*0172*/ 	.short	0x0050


	//----- nvinfo : EIATTR_SW_WAR
	.align		4
.L_45:
        /*0174*/ 	.byte	0x04, 0x36
        /*0176*/ 	.short	(.L_47 - .L_46)
.L_46:
        /*0178*/ 	.word	0x00000008
.L_47:


//--------------------- .nv.callgraph             --------------------------
	.section	.nv.callgraph,"",@"SHT_CUDA_CALLGRAPH"
	.align	4
	.sectionentsize	8
	.align		4
        /*0000*/ 	.word	0x00000000
	.align		4
        /*0004*/ 	.word	0xffffffff
	.align		4
        /*0008*/ 	.word	0x00000000
	.align		4
        /*000c*/ 	.word	0xfffffffe
	.align		4
        /*0010*/ 	.word	0x00000000
	.align		4
        /*0014*/ 	.word	0xfffffffd
	.align		4
        /*0018*/ 	.word	0x00000000
	.align		4
        /*001c*/ 	.word	0xfffffffc


//--------------------- .text.matmul_kernel       --------------------------
	.section	.text.matmul_kernel,"ax",@progbits
	.align	128
        .global         matmul_kernel
        .type           matmul_kernel,@function
        .size           matmul_kernel,(.L_x_3 - matmul_kernel)
        .other          matmul_kernel,@"STO_CUDA_ENTRY STV_DEFAULT"
matmul_kernel:
.text.matmul_kernel:
[----:B------:R-:W1:Y:S08]  /*0000*/  LDC R1, c[0x0][0x28] ;  /* 0x00000a00ff017b82 */ /* 0x000e700000000800 */
[----:B------:R-:W2:Y:S01]  /*0010*/  LDC.64 R2, c[0x0][0x228] ;  /* 0x00008a00ff027b82 */ /* 0x000ea20000000a00 */
[----:B-1----:R-:W-:Y:S01]  /*0020*/  VIADD R1, R1, 0xffffffe8 ;  /* 0xffffffe801017836 */ /* 0x002fe20000000000 */
[----:B------:R-:W1:Y:S01]  /*0030*/  S2R R170, SR_TID.X ;  /* 0x0000000000aa7919 */ /* 0x000e620000002100 */
[----:B------:R-:W-:Y:S01]  /*0040*/  UMOV UR8, 0x400 ;  /* 0x0000040000087882 */ /* 0x000fe20000000000 */
[----:B------:R-:W-:Y:S01]  /*0050*/  ULDC.64 UR16, c[0x0][0x208] ;  /* 0x0000820000107ab9 */ /* 0x000fe20000000a00 */
[----:B------:R-:W-:-:S03]  /*0060*/  ULDC UR9, c[0x0][0x240] ;  /* 0x0000900000097ab9 */ /* 0x000fc60000000800 */
[----:B------:R-:W3:Y:S08]  /*0070*/  S2UR UR4, SR_CTAID.X ;  /* 0x00000000000479c3 */ /* 0x000ef00000002500 */
[----:B------:R-:W4:Y:S01]  /*0080*/  S2UR UR6, SR_CgaCtaId ;  /* 0x00000000000679c3 */ /* 0x000f220000008800 */
[----:B--2---:R-:W-:Y:S01]  /*0090*/  IMAD.MOV.U32 R152, RZ, RZ, R3 ;  /* 0x000000ffff987224 */ /* 0x004fe200078e0003 */
[----:B------:R2:W-:Y:S01]  /*00a0*/  STL.64 [R1+0x8], R2 ;  /* 0x0000080201007387 */ /* 0x0005e20000100a00 */
[----:B------:R-:W-:-:S05]  /*00b0*/  IMAD.MOV.U32 R171, RZ, RZ, R2 ;  /* 0x000000ffffab7224 */ /* 0x000fca00078e0002 */
[----:B------:R-:W5:Y:S01]  /*00c0*/  LDC.64 R168, c[0x0][0x230] ;  /* 0x00008c00ffa87b82 */ /* 0x000f620000000a00 */
[----:B------:R-:W-:Y:S01]  /*00d0*/  VIADD R0, R152, 0x7f ;  /* 0x0000007f98007836 */ /* 0x000fe20000000000 */
[----:B------:R-:W-:Y:S02]  /*00e0*/  IABS R12, R171 ;  /* 0x000000ab000c7213 */ /* 0x000fe40000000000 */
[----:B---3--:R-:W-:Y:S01]  /*00f0*/  I2FP.F32.U32 R5, UR4 ;  /* 0x0000000400057c45 */ /* 0x008fe20008201000 */
[----:B------:R-:W-:Y:S01]  /*0100*/  ULDC UR4, c[0x0][0x150] ;  /* 0x0000540000047ab9 */ /* 0x000fe20000000800 */
[----:B--2---:R-:W-:-:S03]  /*0110*/  SHF.R.S32.HI R3, RZ, 0x1f, R0 ;  /* 0x0000001fff037819 */ /* 0x004fc60000011400 */
[----:B------:R-:W-:Y:S01]  /*0120*/  FMUL R5, R5, UR4 ;  /* 0x0000000405057c20 */ /* 0x000fe20008400000 */
[----:B----4-:R-:W-:Y:S01]  /*0130*/  USHF.L.U32 UR5, UR6, 0x7, URZ ;  /* 0x0000000706057899 */ /* 0x010fe2000800063f */
[----:B------:R-:W-:Y:S01]  /*0140*/  LEA.HI R3, R3, R0, RZ, 0x7 ;  /* 0x0000000003037211 */ /* 0x000fe200078f38ff */
[----:B------:R-:W-:-:S03]  /*0150*/  ULEA UR8, UR6, UR8, 0x18 ;  /* 0x0000000806087291 */ /* 0x000fc6000f8ec03f */
[----:B------:R-:W2:Y:S01]  /*0160*/  F2I.U32.TRUNC.NTZ R5, R5 ;  /* 0x0000000500057305 */ /* 0x000ea2000020f000 */
[----:B------:R-:W-:Y:S01]  /*0170*/  SHF.R.S32.HI R3, RZ, 0x7, R3 ;  /* 0x00000007ff037819 */ /* 0x000fe20000011403 */
[----:B------:R-:W-:Y:S01]  /*0180*/  ULOP3.LUT UR5, UR5, 0x80, URZ, 0xc0, !UPT ;  /* 0x0000008005057892 */ /* 0x000fe2000f8ec03f */
[----:B------:R-:W-:-:S03]  /*0190*/  ULDC.64 UR6, c[0x0][0x218] ;  /* 0x0000860000067ab9 */ /* 0x000fc60000000a00 */
[----:B------:R-:W-:Y:S02]  /*01a0*/  IMAD.SHL.U32 R4, R3, 0x8, RZ ;  /* 0x0000000803047824 */ /* 0x000fe400078e00ff */
[C---:B-----5:R-:W-:Y:S02]  /*01b0*/  VIADD R44, R168.reuse, 0xffffffca ;  /* 0xffffffcaa82c7836 */ /* 0x060fe40000000000 */
[C---:B------:R-:W-:Y:S01]  /*01c0*/  VIADD R48, R168.reuse, 0xffffffc6 ;  /* 0xffffffc6a8307836 */ /* 0x040fe20000000000 */
[----:B------:R-:W-:Y:S01]  /*01d0*/  IABS R7, R4 ;  /* 0x0000000400077213 */ /* 0x000fe20000000000 */
[C---:B------:R-:W-:Y:S02]  /*01e0*/  VIADD R52, R168.reuse, 0xffffffdc ;  /* 0xffffffdca8347836 */ /* 0x040fe40000000000 */
[C---:B------:R-:W-:Y:S01]  /*01f0*/  VIADD R56, R168.reuse, 0xffffffd8 ;  /* 0xffffffd8a8387836 */ /* 0x040fe20000000000 */
[----:B------:R-:W3:Y:S01]  /*0200*/  I2F.RP R0, R7 ;  /* 0x0000000700007306 */ /* 0x000ee20000209400 */
[----:B--2---:R-:W-:Y:S01]  /*0210*/  IABS R11, R5 ;  /* 0x00000005000b7213 */ /* 0x004fe20000000000 */
[----:B------:R-:W-:-:S02]  /*0220*/  VIADD R62, R168, 0xffffffd6 ;  /* 0xffffffd6a83e7836 */ /* 0x000fc40000000000 */
[C---:B------:R-:W-:Y:S02]  /*0230*/  VIADD R66, R168.reuse, 0xffffffd2 ;  /* 0xffffffd2a8427836 */ /* 0x040fe40000000000 */
[C---:B------:R-:W-:Y:S02]  /*0240*/  VIADD R67, R168.reuse, 0xffffffd3 ;  /* 0xffffffd3a8437836 */ /* 0x040fe40000000000 */
[----:B------:R-:W-:Y:S01]  /*0250*/  VIADD R187, R168, 0xffffffc0 ;  /* 0xffffffc0a8bb7836 */ /* 0x000fe20000000000 */
[----:B---3--:R-:W2:Y:S02]  /*0260*/  MUFU.RCP R0, R0 ;  /* 0x0000000000007308 */ /* 0x008ea40000001000 */
[----:B--2---:R-:W-:Y:S01]  /*0270*/  VIADD R2, R0, 0xffffffe ;  /* 0x0ffffffe00027836 */ /* 0x004fe20000000000 */
[----:B------:R-:W-:-:S05]  /*0280*/  IABS R0, R4 ;  /* 0x0000000400007213 */ /* 0x000fca0000000000 */
[----:B------:R2:W3:Y:S01]  /*0290*/  F2I.FTZ.U32.TRUNC.NTZ R3, R2 ;  /* 0x0000000200037305 */ /* 0x0004e2000021f000 */
[----:B------:R-:W-:Y:S02]  /*02a0*/  IMAD.MOV R0, RZ, RZ, -R0 ;  /* 0x000000ffff007224 */ /* 0x000fe400078e0a00 */
[----:B--2---:R-:W-:Y:S02]  /*02b0*/  IMAD.MOV.U32 R2, RZ, RZ, RZ ;  /* 0x000000ffff027224 */ /* 0x004fe400078e00ff */
[----:B---3--:R-:W-:-:S04]  /*02c0*/  IMAD.MOV R6, RZ, RZ, -R3 ;  /* 0x000000ffff067224 */ /* 0x008fc800078e0a03 */
[----:B------:R-:W-:-:S04]  /*02d0*/  IMAD R9, R6, R7, RZ ;  /* 0x0000000706097224 */ /* 0x000fc800078e02ff */
[----:B------:R-:W-:-:S06]  /*02e0*/  IMAD.HI.U32 R2, R3, R9, R2 ;  /* 0x0000000903027227 */ /* 0x000fcc00078e0002 */
[----:B------:R-:W-:-:S04]  /*02f0*/  IMAD.HI.U32 R2, R2, R11, RZ ;  /* 0x0000000b02027227 */ /* 0x000fc800078e00ff */
[----:B------:R-:W-:-:S05]  /*0300*/  IMAD R0, R2, R0, R11 ;  /* 0x0000000002007224 */ /* 0x000fca00078e020b */
[----:B------:R-:W-:-:S13]  /*0310*/  ISETP.GT.U32.AND P1, PT, R7, R0, PT ;  /* 0x000000000700720c */ /* 0x000fda0003f24070 */
[----:B------:R-:W-:Y:S02]  /*0320*/  @!P1 IMAD.IADD R0, R0, 0x1, -R7 ;  /* 0x0000000100009824 */ /* 0x000fe400078e0a07 */
[----:B------:R-:W-:Y:S01]  /*0330*/  @!P1 VIADD R2, R2, 0x1 ;  /* 0x0000000102029836 */ /* 0x000fe20000000000 */
[----:B------:R-:W-:Y:S02]  /*0340*/  ISETP.NE.AND P1, PT, R4, RZ, PT ;  /* 0x000000ff0400720c */ /* 0x000fe40003f25270 */
[----:B------:R-:W-:Y:S02]  /*0350*/  ISETP.GE.U32.AND P0, PT, R0, R7, PT ;  /* 0x000000070000720c */ /* 0x000fe40003f06070 */
[----:B------:R-:W-:-:S04]  /*0360*/  LOP3.LUT R0, R5, R4, RZ, 0x3c, !PT ;  /* 0x0000000405007212 */ /* 0x000fc800078e3cff */
[----:B------:R-:W-:Y:S01]  /*0370*/  ISETP.GE.AND P2, PT, R0, RZ, PT ;  /* 0x000000ff0000720c */ /* 0x000fe20003f46270 */
[----:B------:R-:W-:-:S05]  /*0380*/  VIADD R0, R171, 0xff ;  /* 0x000000ffab007836 */ /* 0x000fca0000000000 */
[----:B------:R-:W-:Y:S01]  /*0390*/  SHF.R.S32.HI R3, RZ, 0x1f, R0 ;  /* 0x0000001fff037819 */ /* 0x000fe20000011400 */
[----:B------:R-:W-:-:S03]  /*03a0*/  @P0 VIADD R2, R2, 0x1 ;  /* 0x0000000102020836 */ /* 0x000fc60000000000 */
[----:B------:R-:W-:-:S03]  /*03b0*/  LEA.HI R3, R3, R0, RZ, 0x8 ;  /* 0x0000000003037211 */ /* 0x000fc600078f40ff */
[----:B------:R-:W-:Y:S01]  /*03c0*/  @!P2 IMAD.MOV R2, RZ, RZ, -R2 ;  /* 0x000000ffff02a224 */ /* 0x000fe200078e0a02 */
[----:B------:R-:W-:-:S05]  /*03d0*/  @!P1 LOP3.LUT R2, RZ, R4, RZ, 0x33, !PT ;  /* 0x00000004ff029212 */ /* 0x000fca00078e33ff */
[----:B------:R-:W-:Y:S02]  /*03e0*/  IMAD.SHL.U32 R8, R2, 0x8, RZ ;  /* 0x0000000802087824 */ /* 0x000fe400078e00ff */
[----:B------:R-:W-:-:S03]  /*03f0*/  IMAD.MOV R2, RZ, RZ, -R2 ;  /* 0x000000ffff027224 */ /* 0x000fc600078e0a02 */
[----:B------:R-:W-:Y:S01]  /*0400*/  LEA.HI.SX32 R3, R3, -R8, 0x18 ;  /* 0x8000000803037211 */ /* 0x000fe200078fc2ff */
[----:B------:R-:W-:-:S03]  /*0410*/  IMAD R6, R4, R2, R5 ;  /* 0x0000000204067224 */ /* 0x000fc600078e0205 */
[----:B------:R-:W-:-:S04]  /*0420*/  VIMNMX R11, R3, 0x8, PT ;  /* 0x00000008030b7848 */ /* 0x000fc80003fe0100 */
[-C--:B------:R-:W-:Y:S02]  /*0430*/  IABS R7, R11.reuse ;  /* 0x0000000b00077213 */ /* 0x080fe40000000000 */
[----:B------:R-:W-:Y:S02]  /*0440*/  IABS R4, R11 ;  /* 0x0000000b00047213 */ /* 0x000fe40000000000 */
[----:B------:R-:W2:Y:S08]  /*0450*/  I2F.RP R0, R7 ;  /* 0x0000000700007306 */ /* 0x000eb00000209400 */
[----:B--2---:R-:W2:Y:S02]  /*0460*/  MUFU.RCP R0, R0 ;  /* 0x0000000000007308 */ /* 0x004ea40000001000 */
[----:B--2---:R-:W-:-:S02]  /*0470*/  VIADD R3, R0, 0xffffffe ;  /* 0x0ffffffe00037836 */ /* 0x004fc40000000000 */
[----:B------:R-:W-:Y:S01]  /*0480*/  IMAD.MOV R0, RZ, RZ, -R4 ;  /* 0x000000ffff007224 */ /* 0x000fe200078e0a04 */
[----:B------:R-:W-:-:S03]  /*0490*/  IABS R4, R152 ;  /* 0x0000009800047213 */ /* 0x000fc60000000000 */
[----:B------:R-:W2:Y:S02]  /*04a0*/  F2I.FTZ.U32.TRUNC.NTZ R3, R3 ;  /* 0x0000000300037305 */ /* 0x000ea4000021f000 */
[----:B--2---:R-:W-:-:S04]  /*04b0*/  IMAD.MOV R9, RZ, RZ, -R3 ;  /* 0x000000ffff097224 */ /* 0x004fc800078e0a03 */
[----:B------:R-:W-:Y:S01]  /*04c0*/  IMAD.MOV.U32 R2, RZ, RZ, R9 ;  /* 0x000000ffff027224 */ /* 0x000fe200078e0009 */
[----:B------:R-:W-:-:S03]  /*04d0*/  IABS R9, R6 ;  /* 0x0000000600097213 */ /* 0x000fc60000000000 */
[----:B------:R-:W-:Y:S02]  /*04e0*/  IMAD R5, R2, R7, RZ ;  /* 0x0000000702057224 */ /* 0x000fe400078e02ff */
[----:B------:R-:W-:-:S04]  /*04f0*/  IMAD.MOV.U32 R2, RZ, RZ, RZ ;  /* 0x000000ffff027224 */ /* 0x000fc800078e00ff */
[----:B------:R-:W-:Y:S02]  /*0500*/  IMAD.HI.U32 R2, R3, R5, R2 ;  /* 0x0000000503027227 */ /* 0x000fe400078e0002 */
[----:B------:R-:W2:Y:S04]  /*0510*/  I2F.RP R3, R12 ;  /* 0x0000000c00037306 */ /* 0x000ea80000209400 */
[----:B------:R-:W-:-:S04]  /*0520*/  IMAD.HI.U32 R2, R2, R9, RZ ;  /* 0x0000000902027227 */ /* 0x000fc800078e00ff */
[----:B------:R-:W-:Y:S01]  /*0530*/  IMAD R0, R2, R0, R9 ;  /* 0x0000000002007224 */ /* 0x000fe200078e0209 */
[----:B------:R-:W3:Y:S01]  /*0540*/  I2F.RP R5, R4 ;  /* 0x0000000400057306 */ /* 0x000ee20000209400 */
[----:B-1----:R-:W-:-:S03]  /*0550*/  SHF.R.U32.HI R9, RZ, 0x5, R170 ;  /* 0x00000005ff097819 */ /* 0x002fc600000116aa */
[----:B------:R-:W-:Y:S02]  /*0560*/  ISETP.GT.U32.AND P1, PT, R7, R0, PT ;  /* 0x000000000700720c */ /* 0x000fe40003f24070 */
[----:B------:R-:W-:Y:S02]  /*0570*/  SGXT.U32 R9, R9, 0x2 ;  /* 0x000000020909781a */ /* 0x000fe40000000000 */
[----:B--2---:R-:W1:Y:S08]  /*0580*/  MUFU.RCP R3, R3 ;  /* 0x0000000300037308 */ /* 0x004e700000001000 */
[----:B---3--:R-:W2:Y:S01]  /*0590*/  MUFU.RCP R5, R5 ;  /* 0x0000000500057308 */ /* 0x008ea20000001000 */
[----:B------:R-:W-:-:S02]  /*05a0*/  @!P1 IMAD.IADD R0, R0, 0x1, -R7 ;  /* 0x0000000100009824 */ /* 0x000fc400078e0a07 */
[----:B------:R-:W-:Y:S01]  /*05b0*/  @!P1 VIADD R2, R2, 0x1 ;  /* 0x0000000102029836 */ /* 0x000fe20000000000 */
[----:B------:R-:W-:Y:S02]  /*05c0*/  ISETP.NE.AND P1, PT, R11, RZ, PT ;  /* 0x000000ff0b00720c */ /* 0x000fe40003f25270 */
[----:B------:R-:W-:Y:S02]  /*05d0*/  ISETP.GE.U32.AND P0, PT, R0, R7, PT ;  /* 0x000000070000720c */ /* 0x000fe40003f06070 */
[----:B------:R-:W-:-:S04]  /*05e0*/  LOP3.LUT R0, R6, R11, RZ, 0x3c, !PT ;  /* 0x0000000b06007212 */ /* 0x000fc800078e3cff */
[----:B------:R-:W-:-:S07]  /*05f0*/  ISETP.GE.AND P2, PT, R0, RZ, PT ;  /* 0x000000ff0000720c */ /* 0x000fce0003f46270 */
[----:B------:R-:W-:-:S04]  /*0600*/  @P0 VIADD R2, R2, 0x1 ;  /* 0x0000000102020836 */ /* 0x000fc80000000000 */
[----:B------:R-:W-:Y:S02]  /*0610*/  IMAD.MOV.U32 R10, RZ, RZ, R2 ;  /* 0x000000ffff0a7224 */ /* 0x000fe400078e0002 */
[----:B-1----:R-:W-:Y:S02]  /*0620*/  VIADD R2, R3, 0xffffffe ;  /* 0x0ffffffe03027836 */ /* 0x002fe40000000000 */
[----:B------:R-:W-:Y:S01]  /*0630*/  @!P2 IMAD.MOV R10, RZ, RZ, -R10 ;  /* 0x000000ffff0aa224 */ /* 0x000fe200078e0a0a */
[----:B------:R-:W-:Y:S01]  /*0640*/  @!P1 LOP3.LUT R10, RZ, R11, RZ, 0x33, !PT ;  /* 0x0000000bff0a9212 */ /* 0x000fe200078e33ff */
[----:B------:R-:W1:Y:S04]  /*0650*/  F2I.FTZ.U32.TRUNC.NTZ R3, R2 ;  /* 0x0000000200037305 */ /* 0x000e68000021f000 */
[----:B------:R-:W-:-:S04]  /*0660*/  IMAD.MOV R0, RZ, RZ, -R10 ;  /* 0x000000ffff007224 */ /* 0x000fc800078e0a0a */
[----:B------:R-:W-:Y:S02]  /*0670*/  IMAD R0, R11, R0, R6 ;  /* 0x000000000b007224 */ /* 0x000fe400078e0206 */
[----:B--2---:R-:W-:Y:S01]  /*0680*/  VIADD R6, R5, 0xffffffe ;  /* 0x0ffffffe05067836 */ /* 0x004fe20000000000 */
[----:B------:R-:W-:Y:S01]  /*0690*/  LOP3.LUT R5, R170, 0x7f, RZ, 0xc0, !PT ;  /* 0x0000007faa057812 */ /* 0x000fe200078ec0ff */
[----:B------:R-:W-:Y:S02]  /*06a0*/  IMAD.IADD R0, R8, 0x1, R0 ;  /* 0x0000000108007824 */ /* 0x000fe400078e0200 */
[----:B------:R-:W2:Y:S01]  /*06b0*/  F2I.FTZ.U32.TRUNC.NTZ R7, R6 ;  /* 0x0000000600077305 */ /* 0x000ea2000021f000 */
[----:B-1----:R-:W-:Y:S02]  /*06c0*/  IMAD.MOV R11, RZ, RZ, -R3 ;  /* 0x000000ffff0b7224 */ /* 0x002fe400078e0a03 */
[----:B------:R-:W-:Y:S01]  /*06d0*/  R2UR UR4, R0 ;  /* 0x00000000000472ca */ /* 0x000fe200000e0000 */
[----:B------:R-:W-:Y:S01]  /*06e0*/  IMAD.SHL.U32 R0, R10, 0x80, RZ ;  /* 0x000000800a007824 */ /* 0x000fe200078e00ff */
[----:B------:R-:W-:Y:S01]  /*06f0*/  LOP3.LUT R10, R170, 0x60, RZ, 0xc0, !PT ;  /* 0x00000060aa0a7812 */ /* 0x000fe200078ec0ff */
[----:B------:R-:W-:-:S02]  /*0700*/  IMAD R11, R11, R12, RZ ;  /* 0x0000000c0b0b7224 */ /* 0x000fc400078e02ff */
[----:B------:R-:W-:Y:S01]  /*0710*/  IMAD.MOV.U32 R2, RZ, RZ, RZ ;  /* 0x000000ffff027224 */ /* 0x000fe200078e00ff */
[----:B------:R-:W-:Y:S01]  /*0720*/  LOP3.LUT R9, R0, R9, RZ, 0xfc, !PT ;  /* 0x0000000900097212 */ /* 0x000fe200078efcff */
[----:B------:R-:W-:Y:S01]  /*0730*/  IMAD.SHL.U32 R207, R5, 0x4, RZ ;  /* 0x0000000405cf7824 */ /* 0x000fe200078e00ff */
[----:B------:R-:W-:Y:S01]  /*0740*/  SHF.R.U32.HI R10, RZ, 0x1, R10 ;  /* 0x00000001ff0a7819 */ /* 0x000fe2000001160a */
[----:B------:R-:W-:Y:S01]  /*0750*/  IMAD.HI.U32 R2, R3, R11, R2 ;  /* 0x0000000b03027227 */ /* 0x000fe200078e0002 */
[C---:B------:R-:W-:Y:S02]  /*0760*/  LOP3.LUT R14, R9.reuse, 0x4, RZ, 0xfc, !PT ;  /* 0x00000004090e7812 */ /* 0x040fe400078efcff */
[----:B------:R-:W-:Y:S01]  /*0770*/  LOP3.LUT R16, R9, 0x8, RZ, 0xfc, !PT ;  /* 0x0000000809107812 */ /* 0x000fe200078efcff */
[----:B------:R-:W-:Y:S01]  /*0780*/  ULEA UR4, UR4, UR5, 0x8 ;  /* 0x0000000504047291 */ /* 0x000fe2000f8e403f */
[----:B--2---:R-:W-:Y:S01]  /*0790*/  IMAD.MOV R13, RZ, RZ, -R7 ;  /* 0x000000ffff0d7224 */ /* 0x004fe200078e0a07 */
[----:B------:R-:W-:-:S02]  /*07a0*/  IABS R8, R14 ;  /* 0x0000000e00087213 */ /* 0x000fc40000000000 */
[----:B------:R-:W-:Y:S01]  /*07b0*/  LOP3.LUT R17, R9, 0xc, RZ, 0xfc, !PT ;  /* 0x0000000c09117812 */ /* 0x000fe200078efcff */
[----:B------:R-:W-:Y:S01]  /*07c0*/  IMAD R3, R13, R4, RZ ;  /* 0x000000040d037224 */ /* 0x000fe200078e02ff */
[----:B------:R-:W-:Y:S01]  /*07d0*/  IABS R13, R16 ;  /* 0x00000010000d7213 */ /* 0x000fe20000000000 */
[----:B------:R-:W-:Y:S01]  /*07e0*/  VIADD R158, R5, UR4 ;  /* 0x00000004059e7c36 */ /* 0x000fe20008000000 */
[----:B------:R-:W-:Y:S01]  /*07f0*/  IABS R15, R17 ;  /* 0x00000011000f7213 */ /* 0x000fe20000000000 */
[----:B------:R-:W-:Y:S01]  /*0800*/  ULDC.64 UR4, c[0x0][0x210] ;  /* 0x0000840000047ab9 */ /* 0x000fe20000000a00 */
[----:B------:R-:W-:Y:S02]  /*0810*/  LOP3.LUT R18, R9, 0x10, RZ, 0xfc, !PT ;  /* 0x0000001009127812 */ /* 0x000fe400078efcff */
[----:B------:R-:W-:Y:S01]  /*0820*/  IABS R6, R158 ;  /* 0x0000009e00067213 */ /* 0x000fe20000000000 */
[----:B------:R1:W-:Y:S01]  /*0830*/  STL [R1+0x10], R158 ;  /* 0x0000109e01007387 */ /* 0x0003e20000100800 */
[----:B------:R-:W-:-:S02]  /*0840*/  LOP3.LUT R207, R207, R10, RZ, 0x3c, !PT ;  /* 0x0000000acfcf7212 */ /* 0x000fc400078e3cff */
[----:B------:R-:W-:Y:S01]  /*0850*/  LOP3.LUT R10, R9, 0x18, RZ, 0xfc, !PT ;  /* 0x00000018090a7812 */ /* 0x000fe200078efcff */
[----:B------:R-:W-:Y:S01]  /*0860*/  IMAD.MOV.U32 R11, RZ, RZ, R6 ;  /* 0x000000ffff0b7224 */ /* 0x000fe200078e0006 */
[----:B------:R-:W-:Y:S01]  /*0870*/  ISETP.GE.AND P6, PT, R17, RZ, PT ;  /* 0x000000ff1100720c */ /* 0x000fe20003fc6270 */
[----:B------:R-:W-:Y:S01]  /*0880*/  IMAD.MOV.U32 R6, RZ, RZ, RZ ;  /* 0x000000ffff067224 */ /* 0x000fe200078e00ff */
[----:B------:R-:W-:Y:S01]  /*0890*/  IABS R17, R10 ;  /* 0x0000000a00117213 */ /* 0x000fe20000000000 */
[----:B------:R-:W-:Y:S01]  /*08a0*/  IMAD.HI.U32 R2, R2, R11, RZ ;  /* 0x0000000b02027227 */ /* 0x000fe200078e00ff */
[----:B------:R-:W-:Y:S02]  /*08b0*/  ISETP.GE.AND P5, PT, R14, RZ, PT ;  /* 0x000000ff0e00720c */ /* 0x000fe40003fa6270 */
[----:B------:R-:W-:Y:S01]  /*08c0*/  LOP3.LUT R14, R9, 0x24, RZ, 0xfc, !PT ;  /* 0x00000024090e7812 */ /* 0x000fe200078efcff */
[----:B------:R-:W-:Y:S01]  /*08d0*/  IMAD.HI.U32 R6, R7, R3, R6 ;  /* 0x0000000307067227 */ /* 0x000fe200078e0006 */
[----:B------:R-:W-:-:S02]  /*08e0*/  LOP3.LUT R20, R9, 0x30, RZ, 0xfc, !PT ;  /* 0x0000003009147812 */ /* 0x000fc400078efcff */
[----:B------:R-:W-:Y:S01]  /*08f0*/  IABS R21, R14 ;  /* 0x0000000e00157213 */ /* 0x000fe20000000000 */
[----:B------:R-:W-:Y:S01]  /*0900*/  IMAD.MOV.U32 R7, RZ, RZ, R8 ;  /* 0x000000ffff077224 */ /* 0x000fe200078e0008 */
[C---:B------:R-:W-:Y:S01]  /*0910*/  LOP3.LUT R24, R9.reuse, 0x64, RZ, 0xfc, !PT ;  /* 0x0000006409187812 */ /* 0x040fe200078efcff */
[----:B------:R-:W-:Y:S01]  /*0920*/  IMAD.MOV R2, RZ, RZ, -R2 ;  /* 0x000000ffff027224 */ /* 0x000fe200078e0a02 */
[C---:B------:R-:W-:Y:S01]  /*0930*/  LOP3.LUT R28, R9.reuse, 0x6c, RZ, 0xfc, !PT ;  /* 0x0000006c091c7812 */ /* 0x040fe200078efcff */
[----:B------:R-:W-:Y:S01]  /*0940*/  IMAD.HI.U32 R3, R6, R7, RZ ;  /* 0x0000000706037227 */ /* 0x000fe200078e00ff */
[----:B------:R-:W-:Y:S02]  /*0950*/  IABS R49, R24 ;  /* 0x0000001800317213 */ /* 0x000fe40000000000 */
[----:B------:R-:W-:Y:S01]  /*0960*/  IABS R53, R28 ;  /* 0x0000001c00357213 */ /* 0x000fe20000000000 */
[----:B------:R-:W-:Y:S01]  /*0970*/  IMAD.MOV R8, RZ, RZ, -R3 ;  /* 0x000000ffff087224 */ /* 0x000fe200078e0a03 */
[C---:B------:R-:W-:Y:S01]  /*0980*/  LOP3.LUT R22, R9.reuse, 0x60, RZ, 0xfc, !PT ;  /* 0x0000006009167812 */ /* 0x040fe200078efcff */
[----:B------:R-:W-:Y:S01]  /*0990*/  IMAD R3, R12, R2, R11 ;  /* 0x000000020c037224 */ /* 0x000fe200078e020b */
[----:B------:R-:W-:Y:S01]  /*09a0*/  LOP3.LUT R26, R9, 0x68, RZ, 0xfc, !PT ;  /* 0x00000068091a7812 */ /* 0x000fe200078efcff */
[----:B------:R-:W-:Y:S01]  /*09b0*/  IMAD.HI.U32 R2, R6, R13, RZ ;  /* 0x0000000d06027227 */ /* 0x000fe200078e00ff */
[----:B------:R-:W-:-:S02]  /*09c0*/  IABS R47, R22 ;  /* 0x00000016002f7213 */ /* 0x000fc40000000000 */
[----:B------:R-:W-:Y:S01]  /*09d0*/  ISETP.GT.U32.AND P0, PT, R12, R3, PT ;  /* 0x000000030c00720c */ /* 0x000fe20003f04070 */
[----:B------:R-:W-:Y:S01]  /*09e0*/  IMAD R7, R4, R8, R7 ;  /* 0x0000000804077224 */ /* 0x000fe200078e0207 */
[C---:B------:R-:W-:Y:S01]  /*09f0*/  LOP3.LUT R30, R9.reuse, 0x70, RZ, 0xfc, !PT ;  /* 0x00000070091e7812 */ /* 0x040fe200078efcff */
[----:B------:R-:W-:Y:S01]  /*0a00*/  IMAD.MOV R11, RZ, RZ, -R2 ;  /* 0x000000ffff0b7224 */ /* 0x000fe200078e0a02 */
[----:B------:R-:W-:Y:S01]  /*0a10*/  IABS R51, R26 ;  /* 0x0000001a00337213 */ /* 0x000fe20000000000 */
[----:B------:R-:W-:Y:S01]  /*0a20*/  IMAD.SHL.U32 R2, R170, 0x10, RZ ;  /* 0x00000010aa027824 */ /* 0x000fe200078e00ff */
[----:B------:R-:W-:Y:S01]  /*0a30*/  ISETP.GT.U32.AND P1, PT, R4, R7, PT ;  /* 0x000000070400720c */ /* 0x000fe20003f24070 */
[----:B------:R-:W-:Y:S01]  /*0a40*/  IMAD.HI.U32 R8, R6, R15, RZ ;  /* 0x0000000f06087227 */ /* 0x000fe200078e00ff */
[----:B------:R-:W-:Y:S02]  /*0a50*/  IABS R55, R30 ;  /* 0x0000001e00377213 */ /* 0x000fe40000000000 */
[----:B------:R-:W-:Y:S01]  /*0a60*/  LOP3.LUT R2, R2, 0x70, RZ, 0xc0, !PT ;  /* 0x0000007002027812 */ /* 0x000fe200078ec0ff */
[----:B------:R-:W-:Y:S01]  /*0a70*/  IMAD.MOV R8, RZ, RZ, -R8 ;  /* 0x000000ffff087224 */ /* 0x000fe200078e0a08 */
[----:B------:R-:W-:Y:S01]  /*0a80*/  LOP3.LUT R32, R9, 0x74, RZ, 0xfc, !PT ;  /* 0x0000007409207812 */ /* 0x000fe200078efcff */
[C---:B------:R-:W-:Y:S01]  /*0a90*/  IMAD R11, R4.reuse, R11, R13 ;  /* 0x0000000b040b7224 */ /* 0x040fe200078e020d */
[----:B------:R-:W-:Y:S01]  /*0aa0*/  IABS R13, R18 ;  /* 0x00000012000d7213 */ /* 0x000fe20000000000 */
[----:B------:R-:W-:Y:S01]  /*0ab0*/  IMAD R2, R5, 0x80, R2 ;  /* 0x0000008005027824 */ /* 0x000fe200078e0202 */
[----:B------:R-:W-:Y:S01]  /*0ac0*/  IABS R57, R32 ;  /* 0x0000002000397213 */ /* 0x000fe20000000000 */
[----:B------:R-:W-:Y:S01]  /*0ad0*/  IMAD R5, R4, R8, R15 ;  /* 0x0000000804057224 */ /* 0x000fe200078e020f */
[----:B------:R-:W-:Y:S01]  /*0ae0*/  LOP3.LUT R34, R9, 0x78, RZ, 0xfc, !PT ;  /* 0x0000007809227812 */ /* 0x000fe200078efcff */
[----:B------:R-:W-:Y:S01]  /*0af0*/  @!P1 IMAD.IADD R7, R7, 0x1, -R4 ;  /* 0x0000000107079824 */ /* 0x000fe200078e0a04 */
[----:B------:R-:W-:Y:S01]  /*0b00*/  ISETP.GE.AND P1, PT, R16, RZ, PT ;  /* 0x000000ff1000720c */ /* 0x000fe20003f26270 */
[----:B------:R-:W-:Y:S01]  /*0b10*/  @!P0 IMAD.IADD R3, R3, 0x1, -R12 ;  /* 0x0000000103038824 */ /* 0x000fe200078e0a0c */
[----:B------:R-:W-:Y:S01]  /*0b20*/  ISETP.GT.U32.AND P3, PT, R4, R5, PT ;  /* 0x000000050400720c */ /* 0x000fe20003f64070 */
[----:B------:R-:W-:Y:S01]  /*0b30*/  IMAD.HI.U32 R8, R6, R13, RZ ;  /* 0x0000000d06087227 */ /* 0x000fe200078e00ff */
[----:B------:R-:W-:-:S02]  /*0b40*/  ISETP.GT.U32.AND P2, PT, R4, R7, PT ;  /* 0x000000070400720c */ /* 0x000fc40003f44070 */
[----:B------:R-:W-:Y:S01]  /*0b50*/  ISETP.GT.U32.AND P0, PT, R4, R11, PT ;  /* 0x0000000b0400720c */ /* 0x000fe20003f04070 */
[----:B------:R-:W-:Y:S01]  /*0b60*/  IMAD.MOV R8, RZ, RZ, -R8 ;  /* 0x000000ffff087224 */ /* 0x000fe200078e0a08 */
[----:B------:R-:W-:Y:S01]  /*0b70*/  ISETP.GT.U32.AND P4, PT, R12, R3, PT ;  /* 0x000000030c00720c */ /* 0x000fe20003f84070 */
[----:B------:R-:W-:Y:S01]  /*0b80*/  VIADD R185, R2, UR8 ;  /* 0x0000000802b97c36 */ /* 0x000fe20008000000 */
[C---:B------:R-:W-:Y:S01]  /*0b90*/  LOP3.LUT R16, R9.reuse, 0x28, RZ, 0xfc, !PT ;  /* 0x0000002809107812 */ /* 0x040fe200078efcff */
[----:B------:R-:W-:Y:S01]  /*0ba0*/  IMAD R13, R4, R8, R13 ;  /* 0x00000008040d7224 */ /* 0x000fe200078e020d */
[----:B------:R-:W-:Y:S02]  /*0bb0*/  LOP3.LUT R8, R9, 0x14, RZ, 0xfc, !PT ;  /* 0x0000001409087812 */ /* 0x000fe400078efcff */
[----:B------:R-:W-:Y:S01]  /*0bc0*/  IABS R23, R16 ;  /* 0x0000001000177213 */ /* 0x000fe20000000000 */
[--C-:B------:R-:W-:Y:S01]  /*0bd0*/  @!P3 IMAD.IADD R5, R5, 0x1, -R4.reuse ;  /* 0x000000010505b824 */ /* 0x100fe200078e0a04 */
[----:B------:R-:W-:Y:S01]  /*0be0*/  IABS R15, R8 ;  /* 0x00000008000f7213 */ /* 0x000fe20000000000 */
[--C-:B------:R-:W-:Y:S01]  /*0bf0*/  @!P2 IMAD.IADD R7, R7, 0x1, -R4.reuse ;  /* 0x000000010707a824 */ /* 0x100fe200078e0a04 */
[----:B------:R-:W-:Y:S01]  /*0c00*/  ISETP.GE.AND P3, PT, R8, RZ, PT ;  /* 0x000000ff0800720c */ /* 0x000fe20003f66270 */
[----:B------:R-:W-:Y:S01]  /*0c10*/  @!P0 IMAD.IADD R11, R11, 0x1, -R4 ;  /* 0x000000010b0b8824 */ /* 0x000fe200078e0a04 */
[----:B------:R-:W-:Y:S01]  /*0c20*/  ISETP.GT.U32.AND P2, PT, R4, R5, PT ;  /* 0x000000050400720c */ /* 0x000fe20003f44070 */
[----:B------:R-:W-:Y:S01]  /*0c30*/  IMAD.MOV.U32 R167, RZ, RZ, R7 ;  /* 0x000000ffffa77224 */ /* 0x000fe200078e0007 */
[----:B------:R-:W-:Y:S01]  /*0c40*/  IABS R59, R34 ;  /* 0x00000022003b7213 */ /* 0x000fe20000000000 */
[----:B------:R-:W-:Y:S01]  /*0c50*/  IMAD.HI.U32 R7, R6, R15, RZ ;  /* 0x0000000f06077227 */ /* 0x000fe200078e00ff */
[----:B------:R-:W-:-:S02]  /*0c60*/  ISETP.GT.U32.AND P0, PT, R4, R11, PT ;  /* 0x0000000b0400720c */ /* 0x000fc40003f04070 */
[----:B------:R-:W-:Y:S01]  /*0c70*/  LOP3.LUT R180, R207, 0x40, RZ, 0x3c, !PT ;  /* 0x00000040cfb47812 */ /* 0x000fe200078e3cff */
[----:B------:R-:W-:Y:S02]  /*0c80*/  IMAD.MOV R7, RZ, RZ, -R7 ;  /* 0x000000ffff077224 */ /* 0x000fe400078e0a07 */
[----:B------:R-:W-:-:S04]  /*0c90*/  IMAD.HI.U32 R8, R6, R17, RZ ;  /* 0x0000001106087227 */ /* 0x000fc800078e00ff */
[--C-:B------:R-:W-:Y:S01]  /*0ca0*/  @!P2 IMAD.IADD R5, R5, 0x1, -R4.reuse ;  /* 0x000000010505a824 */ /* 0x100fe200078e0a04 */
[C---:B------:R-:W-:Y:S01]  /*0cb0*/  ISETP.GT.U32.AND P2, PT, R4.reuse, R13, PT ;  /* 0x0000000d0400720c */ /* 0x040fe20003f44070 */
[----:B------:R-:W-:Y:S02]  /*0cc0*/  IMAD R7, R4, R7, R15 ;  /* 0x0000000704077224 */ /* 0x000fe400078e020f */
[----:B------:R-:W-:Y:S02]  /*0cd0*/  @!P0 IMAD.IADD R11, R11, 0x1, -R4 ;  /* 0x000000010b0b8824 */ /* 0x000fe400078e0a04 */
[----:B------:R-:W-:Y:S02]  /*0ce0*/  IMAD.MOV R8, RZ, RZ, -R8 ;  /* 0x000000ffff087224 */ /* 0x000fe400078e0a08 */
[----:B------:R-:W-:Y:S02]  /*0cf0*/  @!P1 IMAD.MOV R11, RZ, RZ, -R11 ;  /* 0x000000ffff0b9224 */ /* 0x000fe400078e0a0b */
[----:B------:R-:W-:Y:S01]  /*0d00*/  @!P4 IMAD.IADD R3, R3, 0x1, -R12 ;  /* 0x000000010303c824 */ /* 0x000fe200078e0a0c */
[----:B------:R-:W-:Y:S01]  /*0d10*/  ISETP.GE.AND P4, PT, R18, RZ, PT ;  /* 0x000000ff1200720c */ /* 0x000fe20003f86270 */
[C---:B------:R-:W-:Y:S01]  /*0d20*/  IMAD R15, R4.reuse, R8, R17 ;  /* 0x00000008040f7224 */ /* 0x040fe200078e0211 */
[----:B------:R-:W-:Y:S01]  /*0d30*/  LOP3.LUT R12, R9, 0x20, RZ, 0xfc, !PT ;  /* 0x00000020090c7812 */ /* 0x000fe200078efcff */
[----:B------:R-:W-:Y:S01]  /*0d40*/  @!P2 IMAD.IADD R13, R13, 0x1, -R4 ;  /* 0x000000010d0da824 */ /* 0x000fe200078e0a04 */
[----:B------:R-:W-:Y:S01]  /*0d50*/  ISETP.GT.U32.AND P2, PT, R4, R7, PT ;  /* 0x000000070400720c */ /* 0x000fe20003f44070 */
[----:B------:R-:W-:Y:S01]  /*0d60*/  IMAD.HI.U32 R8, R6, R21, RZ ;  /* 0x0000001506087227 */ /* 0x000fe200078e00ff */
[----:B------:R-:W-:-:S02]  /*0d70*/  IABS R19, R12 ;  /* 0x0000000c00137213 */ /* 0x000fc40000000000 */
[----:B------:R-:W-:Y:S01]  /*0d80*/  ISETP.GT.U32.AND P1, PT, R4, R13, PT ;  /* 0x0000000d0400720c */ /* 0x000fe20003f24070 */
[----:B------:R-:W-:Y:S01]  /*0d90*/  IMAD.MOV R8, RZ, RZ, -R8 ;  /* 0x000000ffff087224 */ /* 0x000fe200078e0a08 */
[----:B------:R-:W-:Y:S01]  /*0da0*/  LOP3.LUT R18, R9, 0x2c, RZ, 0xfc, !PT ;  /* 0x0000002c09127812 */ /* 0x000fe200078efcff */
[----:B------:R-:W-:Y:S01]  /*0db0*/  IMAD.MOV.U32 R165, RZ, RZ, R5 ;  /* 0x000000ffffa57224 */ /* 0x000fe200078e0005 */
[----:B------:R-:W-:Y:S01]  /*0dc0*/  ISETP.GE.AND P0, PT, R12, RZ, PT ;  /* 0x000000ff0c00720c */ /* 0x000fe20003f06270 */
[C---:B------:R-:W-:Y:S01]  /*0dd0*/  IMAD R5, R4.reuse, R8, R21 ;  /* 0x0000000804057224 */ /* 0x040fe200078e0215 */
[----:B------:R-:W-:Y:S01]  /*0de0*/  IABS R12, R18 ;  /* 0x00000012000c7213 */ /* 0x000fe20000000000 */
[----:B------:R-:W-:Y:S01]  /*0df0*/  @!P6 IMAD.MOV R165, RZ, RZ, -R165 ;  /* 0x000000ffffa5e224 */ /* 0x000fe200078e0aa5 */
[----:B------:R-:W-:Y:S01]  /*0e00*/  ISETP.GT.U32.AND P6, PT, R4, R15, PT ;  /* 0x0000000f0400720c */ /* 0x000fe20003fc4070 */
[--C-:B------:R-:W-:Y:S02]  /*0e10*/  @!P2 IMAD.IADD R7, R7, 0x1, -R4.reuse ;  /* 0x000000010707a824 */ /* 0x100fe400078e0a04 */
[----:B------:R-:W-:Y:S01]  /*0e20*/  @!P5 IMAD.MOV R167, RZ, RZ, -R167 ;  /* 0x000000ffffa7d224 */ /* 0x000fe200078e0aa7 */
[----:B------:R-:W-:Y:S01]  /*0e30*/  ISETP.GE.AND P5, PT, R10, RZ, PT ;  /* 0x000000ff0a00720c */ /* 0x000fe20003fa6270 */
[----:B------:R-:W-:Y:S01]  /*0e40*/  @!P1 IMAD.IADD R13, R13, 0x1, -R4 ;  /* 0x000000010d0d9824 */ /* 0x000fe200078e0a04 */
[----:B------:R-:W-:Y:S01]  /*0e50*/  ISETP.GT.U32.AND P2, PT, R4, R7, PT ;  /* 0x000000070400720c */ /* 0x000fe20003f44070 */
[----:B------:R-:W-:-:S04]  /*0e60*/  IMAD.HI.U32 R10, R6, R19, RZ ;  /* 0x00000013060a7227 */ /* 0x000fc800078e00ff */
[----:B------:R-:W-:Y:S01]  /*0e70*/  @!P4 IMAD.MOV R13, RZ, RZ, -R13 ;  /* 0x000000ffff0dc224 */ /* 0x000fe200078e0a0d */
[C---:B------:R-:W-:Y:S01]  /*0e80*/  ISETP.GT.U32.AND P4, PT, R4.reuse, R5, PT ;  /* 0x000000050400720c */ /* 0x040fe20003f84070 */
[----:B------:R-:W-:Y:S02]  /*0e90*/  IMAD.MOV R10, RZ, RZ, -R10 ;  /* 0x000000ffff0a7224 */ /* 0x000fe400078e0a0a */
[----:B------:R-:W-:Y:S01]  /*0ea0*/  IMAD.MOV.U32 R21, RZ, RZ, R12 ;  /* 0x000000ffff157224 */ /* 0x000fe200078e000c */
[----:B------:R-:W-:Y:S01]  /*0eb0*/  LOP3.LUT R12, R9, 0x34, RZ, 0xfc, !PT ;  /* 0x00000034090c7812 */ /* 0x000fe200078efcff */
[----:B------:R-:W-:Y:S02]  /*0ec0*/  IMAD R17, R4, R10, R19 ;  /* 0x0000000a04117224 */ /* 0x000fe400078e0213 */
[----:B------:R-:W-:Y:S01]  /*0ed0*/  IMAD.HI.U32 R10, R6, R23, RZ ;  /* 0x00000017060a7227 */ /* 0x000fe200078e00ff */
[----:B------:R-:W-:Y:S02]  /*0ee0*/  IABS R25, R12 ;  /* 0x0000000c00197213 */ /* 0x000fe40000000000 */
[----:B------:R-:W-:Y:S01]  /*0ef0*/  ISETP.GT.U32.AND P1, PT, R4, R17, PT ;  /* 0x000000110400720c */ /* 0x000fe20003f24070 */
[----:B------:R-:W-:-:S02]  /*0f00*/  @!P2 IMAD.IADD R7, R7, 0x1, -R4 ;  /* 0x000000010707a824 */ /* 0x000fc400078e0a04 */
[----:B------:R-:W-:Y:S02]  /*0f10*/  @!P6 IMAD.IADD R15, R15, 0x1, -R4 ;  /* 0x000000010f0fe824 */ /* 0x000fe400078e0a04 */
[----:B------:R-:W-:Y:S02]  /*0f20*/  IMAD.MOV R10, RZ, RZ, -R10 ;  /* 0x000000ffff0a7224 */ /* 0x000fe400078e0a0a */
[----:B------:R-:W-:Y:S01]  /*0f30*/  IMAD.MOV.U32 R163, RZ, RZ, R7 ;  /* 0x000000ffffa37224 */ /* 0x000fe200078e0007 */
[----:B------:R-:W-:Y:S01]  /*0f40*/  ISETP.GT.U32.AND P6, PT, R4, R15, PT ;  /* 0x0000000f0400720c */ /* 0x000fe20003fc4070 */
[----:B------:R-:W-:Y:S01]  /*0f50*/  @!P4 IMAD.IADD R5, R5, 0x1, -R4 ;  /* 0x000000010505c824 */ /* 0x000fe200078e0a04 */
[----:B------:R-:W-:Y:S01]  /*0f60*/  ISETP.GE.AND P4, PT, R14, RZ, PT ;  /* 0x000000ff0e00720c */ /* 0x000fe20003f86270 */
[----:B------:R-:W-:Y:S01]  /*0f70*/  IMAD.HI.U32 R8, R6, R21, RZ ;  /* 0x0000001506087227 */ /* 0x000fe200078e00ff */
[----:B------:R-:W-:-:S03]  /*0f80*/  LOP3.LUT R14, R9, 0x50, RZ, 0xfc, !PT ;  /* 0x00000050090e7812 */ /* 0x000fc600078efcff */
[C---:B------:R-:W-:Y:S01]  /*0f90*/  IMAD R19, R4.reuse, R10, R23 ;  /* 0x0000000a04137224 */ /* 0x040fe200078e0217 */
[----:B------:R-:W-:Y:S01]  /*0fa0*/  IABS R23, R20 ;  /* 0x0000001400177213 */ /* 0x000fe20000000000 */
[----:B------:R-:W-:Y:S01]  /*0fb0*/  @!P3 IMAD.MOV R163, RZ, RZ, -R163 ;  /* 0x000000ffffa3b224 */ /* 0x000fe200078e0aa3 */
[C---:B------:R-:W-:Y:S01]  /*0fc0*/  ISETP.GT.U32.AND P3, PT, R4.reuse, R5, PT ;  /* 0x000000050400720c */ /* 0x040fe20003f64070 */
[----:B------:R-:W-:Y:S01]  /*0fd0*/  IMAD.MOV R8, RZ, RZ, -R8 ;  /* 0x000000ffff087224 */ /* 0x000fe200078e0a08 */
[----:B------:R-:W-:Y:S01]  /*0fe0*/  ISETP.GT.U32.AND P2, PT, R4, R19, PT ;  /* 0x000000130400720c */ /* 0x000fe20003f44070 */
[----:B------:R-:W-:Y:S01]  /*0ff0*/  IMAD.HI.U32 R10, R6, R25, RZ ;  /* 0x00000019060a7227 */ /* 0x000fe200078e00ff */
[----:B------:R-:W-:-:S03]  /*1000*/  IABS R39, R14 ;  /* 0x0000000e00277213 */ /* 0x000fc60000000000 */
[----:B------:R-:W-:Y:S02]  /*1010*/  IMAD R21, R4, R8, R21 ;  /* 0x0000000804157224 */ /* 0x000fe400078e0215 */
[----:B------:R-:W-:-:S04]  /*1020*/  IMAD.HI.U32 R8, R6, R23, RZ ;  /* 0x0000001706087227 */ /* 0x000fc800078e00ff */
[----:B------:R-:W-:Y:S02]  /*1030*/  IMAD.MOV R8, RZ, RZ, -R8 ;  /* 0x000000ffff087224 */ /* 0x000fe400078e0a08 */
[--C-:B------:R-:W-:Y:S02]  /*1040*/  @!P1 IMAD.IADD R17, R17, 0x1, -R4.reuse ;  /* 0x0000000111119824 */ /* 0x100fe400078e0a04 */
[----:B------:R-:W-:Y:S01]  /*1050*/  @!P6 IMAD.IADD R15, R15, 0x1, -R4 ;  /* 0x000000010f0fe824 */ /* 0x000fe200078e0a04 */
[C---:B------:R-:W-:Y:S01]  /*1060*/  ISETP.GT.U32.AND P6, PT, R4.reuse, R21, PT ;  /* 0x000000150400720c */ /* 0x040fe20003fc4070 */
[----:B------:R-:W-:Y:S01]  /*1070*/  IMAD.MOV R10, RZ, RZ, -R10 ;  /* 0x000000ffff0a7224 */ /* 0x000fe200078e0a0a */
[C---:B------:R-:W-:Y:S01]  /*1080*/  ISETP.GT.U32.AND P1, PT, R4.reuse, R17, PT ;  /* 0x000000110400720c */ /* 0x040fe20003f24070 */
[----:B------:R-:W-:Y:S01]  /*1090*/  IMAD R7, R4, R8, R23 ;  /* 0x0000000804077224 */ /* 0x000fe200078e0217 */
[----:B------:R-:W-:Y:S01]  /*10a0*/  LOP3.LUT R8, R9, 0x38, RZ, 0xfc, !PT ;  /* 0x0000003809087812 */ /* 0x000fe200078efcff */
[----:B------:R-:W-:-:S02]  /*10b0*/  @!P3 IMAD.IADD R5, R5, 0x1, -R4 ;  /* 0x000000010505b824 */ /* 0x000fc400078e0a04 */
[C---:B------:R-:W-:Y:S01]  /*10c0*/  IMAD R25, R4.reuse, R10, R25 ;  /* 0x0000000a04197224 */ /* 0x040fe200078e0219 */
[C---:B------:R-:W-:Y:S01]  /*10d0*/  ISETP.GT.U32.AND P3, PT, R4.reuse, R7, PT ;  /* 0x000000070400720c */ /* 0x040fe20003f64070 */
[----:B------:R-:W-:Y:S01]  /*10e0*/  IMAD.MOV.U32 R157, RZ, RZ, R5 ;  /* 0x000000ffff9d7224 */ /* 0x000fe200078e0005 */
[----:B------:R-:W-:Y:S01]  /*10f0*/  IABS R23, R8 ;  /* 0x0000000800177213 */ /* 0x000fe20000000000 */
[--C-:B------:R-:W-:Y:S01]  /*1100*/  @!P2 IMAD.IADD R19, R19, 0x1, -R4.reuse ;  /* 0x000000011313a824 */ /* 0x100fe200078e0a04 */
[----:B------:R-:W-:Y:S01]  /*1110*/  LOP3.LUT R10, R9, 0x40, RZ, 0xfc, !PT ;  /* 0x00000040090a7812 */ /* 0x000fe200078efcff */
[----:B------:R-:W-:Y:S01]  /*1120*/  @!P4 IMAD.MOV R157, RZ, RZ, -R157 ;  /* 0x000000ffff9dc224 */ /* 0x000fe200078e0a9d */
[C---:B------:R-:W-:Y:S01]  /*1130*/  ISETP.GT.U32.AND P4, PT, R4.reuse, R25, PT ;  /* 0x000000190400720c */ /* 0x040fe20003f84070 */
[--C-:B------:R-:W-:Y:S01]  /*1140*/  @!P6 IMAD.IADD R21, R21, 0x1, -R4.reuse ;  /* 0x000000011515e824 */ /* 0x100fe200078e0a04 */
[----:B------:R-:W-:Y:S01]  /*1150*/  ISETP.GT.U32.AND P6, PT, R4, R19, PT ;  /* 0x000000130400720c */ /* 0x000fe20003fc4070 */
[--C-:B------:R-:W-:Y:S01]  /*1160*/  @!P1 IMAD.IADD R17, R17, 0x1, -R4.reuse ;  /* 0x0000000111119824 */ /* 0x100fe200078e0a04 */
[----:B------:R-:W-:Y:S01]  /*1170*/  ISETP.GE.AND P1, PT, R16, RZ, PT ;  /* 0x000000ff1000720c */ /* 0x000fe20003f26270 */
[----:B------:R-:W-:Y:S01]  /*1180*/  @!P5 IMAD.MOV R15, RZ, RZ, -R15 ;  /* 0x000000ffff0fd224 */ /* 0x000fe200078e0a0f */
[----:B------:R-:W-:Y:S01]  /*1190*/  ISETP.GT.U32.AND P5, PT, R4, R21, PT ;  /* 0x000000150400720c */ /* 0x000fe20003fa4070 */
[----:B------:R-:W-:Y:S01]  /*11a0*/  @!P3 IMAD.IADD R7, R7, 0x1, -R4 ;  /* 0x000000010707b824 */ /* 0x000fe200078e0a04 */
[----:B------:R-:W-:Y:S01]  /*11b0*/  IABS R29, R10 ;  /* 0x0000000a001d7213 */ /* 0x000fe20000000000 */
[----:B------:R-:W-:Y:S01]  /*11c0*/  IMAD.HI.U32 R5, R6, R23, RZ ;  /* 0x0000001706057227 */ /* 0x000fe200078e00ff */
[----:B------:R-:W-:-:S02]  /*11d0*/  ISETP.GE.AND P2, PT, R18, RZ, PT ;  /* 0x000000ff1200720c */ /* 0x000fc40003f46270 */
[----:B------:R-:W-:Y:S01]  /*11e0*/  ISETP.GE.AND P3, PT, R10, RZ, PT ;  /* 0x000000ff0a00720c */ /* 0x000fe20003f66270 */
[--C-:B------:R-:W-:Y:S01]  /*11f0*/  @!P4 IMAD.IADD R25, R25, 0x1, -R4.reuse ;  /* 0x000000011919c824 */ /* 0x100fe200078e0a04 */
[----:B------:R-:W-:Y:S01]  /*1200*/  ISETP.GT.U32.AND P4, PT, R4, R7, PT ;  /* 0x000000070400720c */ /* 0x000fe20003f84070 */
[--C-:B------:R-:W-:Y:S01]  /*1210*/  @!P6 IMAD.IADD R19, R19, 0x1, -R4.reuse ;  /* 0x000000011313e824 */ /* 0x100fe200078e0a04 */
[----:B------:R-:W-:Y:S01]  /*1220*/  ISETP.GE.AND P6, PT, R12, RZ, PT ;  /* 0x000000ff0c00720c */ /* 0x000fe20003fc6270 */
[----:B------:R-:W-:Y:S01]  /*1230*/  IMAD.MOV R5, RZ, RZ, -R5 ;  /* 0x000000ffff057224 */ /* 0x000fe200078e0a05 */
[C---:B------:R-:W-:Y:S01]  /*1240*/  LOP3.LUT R10, R9.reuse, 0x48, RZ, 0xfc, !PT ;  /* 0x00000048090a7812 */ /* 0x040fe200078efcff */
[----:B------:R-:W-:Y:S01]  /*1250*/  @!P1 IMAD.MOV R19, RZ, RZ, -R19 ;  /* 0x000000ffff139224 */ /* 0x000fe200078e0a13 */
[C---:B------:R-:W-:Y:S01]  /*1260*/  ISETP.GT.U32.AND P1, PT, R4.reuse, R25, PT ;  /* 0x000000190400720c */ /* 0x040fe20003f24070 */
[----:B------:R-:W-:Y:S01]  /*1270*/  IMAD R5, R4, R5, R23 ;  /* 0x0000000504057224 */ /* 0x000fe200078e0217 */
[----:B------:R-:W-:Y:S01]  /*1280*/  LOP3.LUT R12, R9, 0x4c, RZ, 0xfc, !PT ;  /* 0x0000004c090c7812 */ /* 0x000fe200078efcff */
[----:B------:R-:W-:Y:S01]  /*1290*/  @!P5 IMAD.IADD R21, R21, 0x1, -R4 ;  /* 0x000000011515d824 */ /* 0x000fe200078e0a04 */
[----:B------:R-:W-:Y:S01]  /*12a0*/  ISETP.GE.AND P5, PT, R8, RZ, PT ;  /* 0x000000ff0800720c */ /* 0x000fe20003fa6270 */
[----:B------:R-:W-:Y:S01]  /*12b0*/  IMAD.HI.U32 R8, R6, R29, RZ ;  /* 0x0000001d06087227 */ /* 0x000fe200078e00ff */
[----:B------:R-:W-:-:S02]  /*12c0*/  IABS R35, R10 ;  /* 0x0000000a00237213 */ /* 0x000fc40000000000 */
[----:B------:R-:W-:Y:S01]  /*12d0*/  IABS R37, R12 ;  /* 0x0000000c00257213 */ /* 0x000fe20000000000 */
[----:B------:R-:W-:Y:S01]  /*12e0*/  @!P4 IMAD.IADD R7, R7, 0x1, -R4 ;  /* 0x000000010707c824 */ /* 0x000fe200078e0a04 */
[----:B------:R-:W-:Y:S01]  /*12f0*/  ISETP.GT.U32.AND P4, PT, R4, R5, PT ;  /* 0x000000050400720c */ /* 0x000fe20003f84070 */
[----:B------:R-:W-:Y:S01]  /*1300*/  IMAD.MOV R8, RZ, RZ, -R8 ;  /* 0x000000ffff087224 */ /* 0x000fe200078e0a08 */
[----:B------:R-:W-:Y:S01]  /*1310*/  LOP3.LUT R16, R9, 0x54, RZ, 0xfc, !PT ;  /* 0x0000005409107812 */ /* 0x000fe200078efcff */
[--C-:B------:R-:W-:Y:S01]  /*1320*/  @!P1 IMAD.IADD R25, R25, 0x1, -R4.reuse ;  /* 0x0000000119199824 */ /* 0x100fe200078e0a04 */
[----:B------:R-:W-:Y:S01]  /*1330*/  ISETP.GE.AND P1, PT, R10, RZ, PT ;  /* 0x000000ff0a00720c */ /* 0x000fe20003f26270 */
[C---:B------:R-:W-:Y:S01]  /*1340*/  IMAD R29, R4.reuse, R8, R29 ;  /* 0x00000008041d7224 */ /* 0x040fe200078e021d */
[----:B------:R-:W-:Y:S01]  /*1350*/  LOP3.LUT R8, R9, 0x44, RZ, 0xfc, !PT ;  /* 0x0000004409087812 */ /* 0x000fe200078efcff */
[----:B------:R-:W-:Y:S01]  /*1360*/  @!P6 IMAD.MOV R25, RZ, RZ, -R25 ;  /* 0x000000ffff19e224 */ /* 0x000fe200078e0a19 */
[----:B------:R-:W-:Y:S01]  /*1370*/  IABS R41, R16 ;  /* 0x0000001000297213 */ /* 0x000fe20000000000 */
[----:B------:R-:W-:Y:S01]  /*1380*/  IMAD.MOV.U32 R23, RZ, RZ, R7 ;  /* 0x000000ffff177224 */ /* 0x000fe200078e0007 */
[----:B------:R-:W-:Y:S01]  /*1390*/  ISETP.GT.U32.AND P6, PT, R4, R29, PT ;  /* 0x0000001d0400720c */ /* 0x000fe20003fc4070 */
[----:B------:R-:W-:Y:S01]  /*13a0*/  @!P2 IMAD.MOV R21, RZ, RZ, -R21 ;  /* 0x000000ffff15a224 */ /* 0x000fe200078e0a15 */
[----:B------:R-:W-:Y:S01]  /*13b0*/  IABS R33, R8 ;  /* 0x0000000800217213 */ /* 0x000fe20000000000 */
[----:B------:R-:W-:Y:S01]  /*13c0*/  @!P4 IMAD.IADD R5, R5, 0x1, -R4 ;  /* 0x000000010505c824 */ /* 0x000fe200078e0a04 */
[----:B------:R-:W-:Y:S01]  /*13d0*/  ISETP.GE.AND P2, PT, R8, RZ, PT ;  /* 0x000000ff0800720c */ /* 0x000fe20003f46270 */
[----:B------:R-:W-:-:S03]  /*13e0*/  IMAD.HI.U32 R8, R6, R35, RZ ;  /* 0x0000002306087227 */ /* 0x000fc600078e00ff */
[----:B------:R-:W-:Y:S01]  /*13f0*/  ISETP.GT.U32.AND P4, PT, R4, R5, PT ;  /* 0x000000050400720c */ /* 0x000fe20003f84070 */
[----:B------:R-:W-:-:S04]  /*1400*/  IMAD.HI.U32 R7, R6, R33, RZ ;  /* 0x0000002106077227 */ /* 0x000fc800078e00ff */
[----:B------:R-:W-:Y:S02]  /*1410*/  @!P6 IMAD.IADD R29, R29, 0x1, -R4 ;  /* 0x000000011d1de824 */ /* 0x000fe400078e0a04 */
[----:B------:R-:W-:Y:S02]  /*1420*/  IMAD.MOV R7, RZ, RZ, -R7 ;  /* 0x000000ffff077224 */ /* 0x000fe400078e0a07 */
[----:B------:R-:W-:Y:S01]  /*1430*/  IMAD.MOV R8, RZ, RZ, -R8 ;  /* 0x000000ffff087224 */ /* 0x000fe200078e0a08 */
[C---:B------:R-:W-:Y:S01]  /*1440*/  ISETP.GT.U32.AND P6, PT, R4.reuse, R29, PT ;  /* 0x0000001d0400720c */ /* 0x040fe20003fc4070 */
[----:B------:R-:W-:Y:S02]  /*1450*/  IMAD R33, R4, R7, R33 ;  /* 0x0000000704217224 */ /* 0x000fe400078e0221 */
[----:B------:R-:W-:-:S04]  /*1460*/  IMAD.HI.U32 R7, R6, R37, RZ ;  /* 0x0000002506077227 */ /* 0x000fc800078e00ff */
[----:B------:R-:W-:Y:S01]  /*1470*/  @!P4 IMAD.IADD R5, R5, 0x1, -R4 ;  /* 0x000000010505c824 */ /* 0x000fe200078e0a04 */
[C---:B------:R-:W-:Y:S01]  /*1480*/  ISETP.GT.U32.AND P4, PT, R4.reuse, R33, PT ;  /* 0x000000210400720c */ /* 0x040fe20003f84070 */
[----:B------:R-:W-:Y:S02]  /*1490*/  IMAD R35, R4, R8, R35 ;  /* 0x0000000804237224 */ /* 0x000fe400078e0223 */
[----:B------:R-:W-:Y:S02]  /*14a0*/  IMAD.MOV R10, RZ, RZ, -R7 ;  /* 0x000000ffff0a7224 */ /* 0x000fe400078e0a07 */
[----:B------:R-:W-:Y:S02]  /*14b0*/  IMAD.MOV.U32 R27, RZ, RZ, R5 ;  /* 0x000000ffff1b7224 */ /* 0x000fe400078e0005 */
[----:B------:R-:W-:Y:S01]  /*14c0*/  @!P0 IMAD.MOV R17, RZ, RZ, -R17 ;  /* 0x000000ffff118224 */ /* 0x000fe200078e0a11 */
[----:B------:R-:W-:Y:S01]  /*14d0*/  ISETP.GE.AND P0, PT, R20, RZ, PT ;  /* 0x000000ff1400720c */ /* 0x000fe20003f06270 */
[----:B------:R-:W-:-:S02]  /*14e0*/  IMAD R37, R4, R10, R37 ;  /* 0x0000000a04257224 */ /* 0x000fc400078e0225 */
[----:B------:R-:W-:Y:S01]  /*14f0*/  @!P5 IMAD.MOV R27, RZ, RZ, -R27 ;  /* 0x000000ffff1bd224 */ /* 0x000fe200078e0a1b */
[C---:B------:R-:W-:Y:S01]  /*1500*/  ISETP.GT.U32.AND P5, PT, R4.reuse, R35, PT ;  /* 0x000000230400720c */ /* 0x040fe20003fa4070 */
[----:B------:R-:W-:Y:S01]  /*1510*/  @!P6 IMAD.IADD R29, R29, 0x1, -R4 ;  /* 0x000000011d1de824 */ /* 0x000fe200078e0a04 */
[----:B------:R-:W-:Y:S01]  /*1520*/  ISETP.GT.U32.AND P6, PT, R4, R37, PT ;  /* 0x000000250400720c */ /* 0x000fe20003fc4070 */
[----:B------:R-:W-:-:S04]  /*1530*/  IMAD.HI.U32 R7, R6, R41, RZ ;  /* 0x0000002906077227 */ /* 0x000fc800078e00ff */
[----:B------:R-:W-:Y:S02]  /*1540*/  IMAD.MOV R7, RZ, RZ, -R7 ;  /* 0x000000ffff077224 */ /* 0x000fe400078e0a07 */
[----:B------:R-:W-:Y:S01]  /*1550*/  @!P0 IMAD.MOV R23, RZ, RZ, -R23 ;  /* 0x000000ffff178224 */ /* 0x000fe200078e0a17 */
[----:B------:R-:W-:Y:S01]  /*1560*/  ISETP.GE.AND P0, PT, R12, RZ, PT ;  /* 0x000000ff0c00720c */ /* 0x000fe20003f06270 */
[C---:B------:R-:W-:Y:S01]  /*1570*/  IMAD R41, R4.reuse, R7, R41 ;  /* 0x0000000704297224 */ /* 0x040fe200078e0229 */
[----:B------:R-:W-:Y:S01]  /*1580*/  LOP3.LUT R12, R9, 0x58, RZ, 0xfc, !PT ;  /* 0x00000058090c7812 */ /* 0x000fe200078efcff */
[--C-:B------:R-:W-:Y:S02]  /*1590*/  @!P5 IMAD.IADD R35, R35, 0x1, -R4.reuse ;  /* 0x000000012323d824 */ /* 0x100fe400078e0a04 */
[--C-:B------:R-:W-:Y:S01]  /*15a0*/  @!P6 IMAD.IADD R37, R37, 0x1, -R4.reuse ;  /* 0x000000012525e824 */ /* 0x100fe200078e0a04 */
[----:B------:R-:W-:Y:S01]  /*15b0*/  IABS R43, R12 ;  /* 0x0000000c002b7213 */ /* 0x000fe20000000000 */
[----:B------:R-:W-:Y:S01]  /*15c0*/  @!P4 IMAD.IADD R33, R33, 0x1, -R4 ;  /* 0x000000012121c824 */ /* 0x000fe200078e0a04 */
[----:B------:R-:W-:Y:S01]  /*15d0*/  ISETP.GT.U32.AND P5, PT, R4, R35, PT ;  /* 0x000000230400720c */ /* 0x000fe20003fa4070 */
[----:B------:R-:W-:Y:S01]  /*15e0*/  IMAD.HI.U32 R8, R6, R39, RZ ;  /* 0x0000002706087227 */ /* 0x000fe200078e00ff */
[----:B------:R-:W-:-:S02]  /*15f0*/  ISETP.GT.U32.AND P6, PT, R4, R37, PT ;  /* 0x000000250400720c */ /* 0x000fc40003fc4070 */
[----:B------:R-:W-:Y:S01]  /*1600*/  ISETP.GT.U32.AND P4, PT, R4, R33, PT ;  /* 0x000000210400720c */ /* 0x000fe20003f84070 */
[----:B------:R-:W-:-:S04]  /*1610*/  IMAD.HI.U32 R5, R6, R43, RZ ;  /* 0x0000002b06057227 */ /* 0x000fc800078e00ff */
[----:B------:R-:W-:Y:S02]  /*1620*/  IMAD.MOV R5, RZ, RZ, -R5 ;  /* 0x000000ffff057224 */ /* 0x000fe400078e0a05 */
[----:B------:R-:W-:Y:S02]  /*1630*/  IMAD.MOV R8, RZ, RZ, -R8 ;  /* 0x000000ffff087224 */ /* 0x000fe400078e0a08 */
[C---:B------:R-:W-:Y:S02]  /*1640*/  IMAD R43, R4.reuse, R5, R43 ;  /* 0x00000005042b7224 */ /* 0x040fe400078e022b */
[--C-:B------:R-:W-:Y:S01]  /*1650*/  @!P5 IMAD.IADD R35, R35, 0x1, -R4.reuse ;  /* 0x000000012323d824 */ /* 0x100fe200078e0a04 */
[C---:B------:R-:W-:Y:S01]  /*1660*/  ISETP.GT.U32.AND P5, PT, R4.reuse, R41, PT ;  /* 0x000000290400720c */ /* 0x040fe20003fa4070 */
[----:B------:R-:W-:Y:S01]  /*1670*/  @!P6 IMAD.IADD R37, R37, 0x1, -R4 ;  /* 0x000000012525e824 */ /* 0x000fe200078e0a04 */
[C---:B------:R-:W-:Y:S01]  /*1680*/  ISETP.GT.U32.AND P6, PT, R4.reuse, R43, PT ;  /* 0x0000002b0400720c */ /* 0x040fe20003fc4070 */
[----:B------:R-:W-:-:S02]  /*1690*/  IMAD R39, R4, R8, R39 ;  /* 0x0000000804277224 */ /* 0x000fc400078e0227 */
[----:B------:R-:W-:Y:S02]  /*16a0*/  @!P4 IMAD.IADD R33, R33, 0x1, -R4 ;  /* 0x000000012121c824 */ /* 0x000fe400078e0a04 */
[----:B------:R-:W-:Y:S01]  /*16b0*/  IMAD.HI.U32 R7, R6, R49, RZ ;  /* 0x0000003106077227 */ /* 0x000fe200078e00ff */
[----:B------:R-:W-:-:S03]  /*16c0*/  ISETP.GT.U32.AND P4, PT, R4, R39, PT ;  /* 0x000000270400720c */ /* 0x000fc60003f84070 */
[----:B------:R-:W-:Y:S02]  /*16d0*/  IMAD.MOV R7, RZ, RZ, -R7 ;  /* 0x000000ffff077224 */ /* 0x000fe400078e0a07 */
[--C-:B------:R-:W-:Y:S02]  /*16e0*/  @!P5 IMAD.IADD R41, R41, 0x1, -R4.reuse ;  /* 0x000000012929d824 */ /* 0x100fe400078e0a04 */
[----:B------:R-:W-:Y:S02]  /*16f0*/  @!P6 IMAD.IADD R43, R43, 0x1, -R4 ;  /* 0x000000012b2be824 */ /* 0x000fe400078e0a04 */
[C---:B------:R-:W-:Y:S01]  /*1700*/  IMAD R49, R4.reuse, R7, R49 ;  /* 0x0000000704317224 */ /* 0x040fe200078e0231 */
[----:B------:R-:W-:Y:S01]  /*1710*/  ISETP.GT.U32.AND P6, PT, R4, R41, PT ;  /* 0x000000290400720c */ /* 0x000fe20003fc4070 */
[----:B------:R-:W-:-:S04]  /*1720*/  IMAD.HI.U32 R7, R6, R53, RZ ;  /* 0x0000003506077227 */ /* 0x000fc800078e00ff */
[----:B------:R-:W-:Y:S01]  /*1730*/  @!P4 IMAD.IADD R39, R39, 0x1, -R4 ;  /* 0x000000012727c824 */ /* 0x000fe200078e0a04 */
[----:B------:R-:W-:Y:S01]  /*1740*/  ISETP.GE.AND P4, PT, R14, RZ, PT ;  /* 0x000000ff0e00720c */ /* 0x000fe20003f86270 */
[----:B------:R-:W-:Y:S02]  /*1750*/  IMAD.MOV R10, RZ, RZ, -R7 ;  /* 0x000000ffff0a7224 */ /* 0x000fe400078e0a07 */
[----:B------:R-:W-:Y:S01]  /*1760*/  IMAD.HI.U32 R5, R6, R47, RZ ;  /* 0x0000002f06057227 */ /* 0x000fe200078e00ff */
[----:B------:R-:W-:-:S03]  /*1770*/  ISETP.GT.U32.AND P5, PT, R4, R39, PT ;  /* 0x000000270400720c */ /* 0x000fc60003fa4070 */
[----:B------:R-:W-:Y:S01]  /*1780*/  @!P6 IMAD.IADD R41, R41, 0x1, -R4 ;  /* 0x000000012929e824 */ /* 0x000fe200078e0a04 */
[C---:B------:R-:W-:Y:S01]  /*1790*/  ISETP.GT.U32.AND P6, PT, R4.reuse, R49, PT ;  /* 0x000000310400720c */ /* 0x040fe20003fc4070 */
[----:B------:R-:W-:Y:S01]  /*17a0*/  IMAD.MOV.U32 R31, RZ, RZ, R29 ;  /* 0x000000ffff1f7224 */ /* 0x000fe200078e001d */
[----:B------:R-:W-:Y:S01]  /*17b0*/  IABS R29, R9 ;  /* 0x00000009001d7213 */ /* 0x000fe20000000000 */
[C---:B------:R-:W-:Y:S02]  /*17c0*/  IMAD R53, R4.reuse, R10, R53 ;  /* 0x0000000a04357224 */ /* 0x040fe400078e0235 */
[----:B------:R-:W-:Y:S02]  /*17d0*/  IMAD.MOV R5, RZ, RZ, -R5 ;  /* 0x000000ffff057224 */ /* 0x000fe400078e0a05 */
[----:B------:R-:W-:Y:S01]  /*17e0*/  @!P3 IMAD.MOV R31, RZ, RZ, -R31 ;  /* 0x000000ffff1fb224 */ /* 0x000fe200078e0a1f */
[----:B------:R-:W-:Y:S01]  /*17f0*/  ISETP.GT.U32.AND P3, PT, R4, R43, PT ;  /* 0x0000002b0400720c */ /* 0x000fe20003f64070 */
[----:B------:R-:W-:-:S04]  /*1800*/  IMAD.HI.U32 R8, R6, R51, RZ ;  /* 0x0000003306087227 */ /* 0x000fc800078e00ff */
[----:B------:R-:W-:Y:S01]  /*1810*/  @!P6 IMAD.IADD R49, R49, 0x1, -R4 ;  /* 0x000000013131e824 */ /* 0x000fe200078e0a04 */
[C---:B------:R-:W-:Y:S01]  /*1820*/  ISETP.GT.U32.AND P6, PT, R4.reuse, R53, PT ;  /* 0x000000350400720c */ /* 0x040fe20003fc4070 */
[----:B------:R-:W-:Y:S02]  /*1830*/  IMAD R47, R4, R5, R47 ;  /* 0x00000005042f7224 */ /* 0x000fe400078e022f */
[----:B------:R-:W-:-:S04]  /*1840*/  IMAD.HI.U32 R7, R6, R55, RZ ;  /* 0x0000003706077227 */ /* 0x000fc800078e00ff */
[----:B------:R-:W-:Y:S02]  /*1850*/  IMAD.MOV R8, RZ, RZ, -R8 ;  /* 0x000000ffff087224 */ /* 0x000fe400078e0a08 */
[----:B------:R-:W-:Y:S01]  /*1860*/  @!P5 IMAD.IADD R39, R39, 0x1, -R4 ;  /* 0x000000012727d824 */ /* 0x000fe200078e0a04 */
[----:B------:R-:W-:Y:S01]  /*1870*/  ISETP.GT.U32.AND P5, PT, R4, R47, PT ;  /* 0x0000002f0400720c */ /* 0x000fe20003fa4070 */
[----:B------:R-:W-:Y:S02]  /*1880*/  IMAD.MOV R10, RZ, RZ, -R7 ;  /* 0x000000ffff0a7224 */ /* 0x000fe400078e0a07 */
[----:B------:R-:W-:-:S04]  /*1890*/  IMAD.HI.U32 R5, R6, R29, RZ ;  /* 0x0000001d06057227 */ /* 0x000fc800078e00ff */
[C---:B------:R-:W-:Y:S02]  /*18a0*/  IMAD R51, R4.reuse, R8, R51 ;  /* 0x0000000804337224 */ /* 0x040fe400078e0233 */
[C---:B------:R-:W-:Y:S02]  /*18b0*/  IMAD R55, R4.reuse, R10, R55 ;  /* 0x0000000a04377224 */ /* 0x040fe400078e0237 */
[----:B------:R-:W-:Y:S02]  /*18c0*/  IMAD.MOV R5, RZ, RZ, -R5 ;  /* 0x000000ffff057224 */ /* 0x000fe400078e0a05 */
[--C-:B------:R-:W-:Y:S01]  /*18d0*/  @!P3 IMAD.IADD R43, R43, 0x1, -R4.reuse ;  /* 0x000000012b2bb824 */ /* 0x100fe200078e0a04 */
[C---:B------:R-:W-:Y:S01]  /*18e0*/  ISETP.GT.U32.AND P3, PT, R4.reuse, R51, PT ;  /* 0x000000330400720c */ /* 0x040fe20003f64070 */
[--C-:B------:R-:W-:Y:S01]  /*18f0*/  @!P6 IMAD.IADD R53, R53, 0x1, -R4.reuse ;  /* 0x000000013535e824 */ /* 0x100fe200078e0a04 */
[C---:B------:R-:W-:Y:S01]  /*1900*/  ISETP.GT.U32.AND P6, PT, R4.reuse, R55, PT ;  /* 0x000000370400720c */ /* 0x040fe20003fc4070 */
[----:B------:R-:W-:Y:S01]  /*1910*/  IMAD R7, R4, R5, R29 ;  /* 0x0000000504077224 */ /* 0x000fe200078e021d */
[----:B------:R-:W-:Y:S01]  /*1920*/  LEA.HI R5, R170, R0, RZ, 0x1b ;  /* 0x00000000aa057211 */ /* 0x000fe200078fd8ff */
[----:B------:R-:W-:Y:S01]  /*1930*/  @!P5 IMAD.IADD R47, R47, 0x1, -R4 ;  /* 0x000000012f2fd824 */ /* 0x000fe200078e0a04 */
[----:B------:R-:W-:Y:S01]  /*1940*/  ISETP.GE.AND P5, PT, R16, RZ, PT ;  /* 0x000000ff1000720c */ /* 0x000fe20003fa6270 */
[----:B------:R-:W-:Y:S01]  /*1950*/  IMAD.HI.U32 R8, R6, R57, RZ ;  /* 0x0000003906087227 */ /* 0x000fe200078e00ff */
[----:B------:R-:W-:-:S03]  /*1960*/  LOP3.LUT R170, R170, 0x1f, RZ, 0xc0, !PT ;  /* 0x0000001faaaa7812 */ /* 0x000fc600078ec0ff */
[C---:B------:R-:W-:Y:S02]  /*1970*/  VIADD R16, R5.reuse, 0x1c ;  /* 0x0000001c05107836 */ /* 0x040fe40000000000 */
[----:B------:R-:W-:Y:S02]  /*1980*/  VIADD R18, R5, 0x3c ;  /* 0x0000003c05127836 */ /* 0x000fe40000000000 */
[----:B------:R-:W-:Y:S01]  /*1990*/  @!P3 IMAD.IADD R51, R51, 0x1, -R4 ;  /* 0x000000013333b824 */ /* 0x000fe200078e0a04 */
[----:B------:R-:W-:Y:S01]  /*19a0*/  IABS R29, R16 ;  /* 0x00000010001d7213 */ /* 0x000fe20000000000 */
[----:B------:R-:W-:Y:S01]  /*19b0*/  @!P2 IMAD.MOV R33, RZ, RZ, -R33 ;  /* 0x000000ffff21a224 */ /* 0x000fe200078e0a21 */
[----:B------:R-:W-:Y:S01]  /*19c0*/  ISETP.GE.AND P3, PT, R12, RZ, PT ;  /* 0x000000ff0c00720c */ /* 0x000fe20003f66270 */
[----:B------:R-:W-:Y:S01]  /*19d0*/  IMAD.MOV R8, RZ, RZ, -R8 ;  /* 0x000000ffff087224 */ /* 0x000fe200078e0a08 */
[----:B------:R-:W-:Y:S01]  /*19e0*/  IABS R45, R18 ;  /* 0x00000012002d7213 */ /* 0x000fe20000000000 */
[----:B------:R-:W-:Y:S01]  /*19f0*/  @!P6 IMAD.IADD R55, R55, 0x1, -R4 ;  /* 0x000000013737e824 */ /* 0x000fe200078e0a04 */
[----:B------:R-:W-:Y:S01]  /*1a00*/  ISETP.GT.U32.AND P2, PT, R4, R47, PT ;  /* 0x0000002f0400720c */ /* 0x000fe20003f44070 */
[----:B------:R-:W-:Y:S01]  /*1a10*/  IMAD.HI.U32 R12, R6, R59, RZ ;  /* 0x0000003b060c7227 */ /* 0x000fe200078e00ff */
[----:B------:R-:W-:-:S03]  /*1a20*/  ISETP.GT.U32.AND P6, PT, R4, R7, PT ;  /* 0x000000070400720c */ /* 0x000fc60003fc4070 */
[C---:B------:R-:W-:Y:S02]  /*1a30*/  VIADD R20, R5.reuse, 0x5c ;  /* 0x0000005c05147836 */ /* 0x040fe40000000000 */
[----:B------:R-:W-:Y:S02]  /*1a40*/  VIADD R14, R5, 0x7c ;  /* 0x0000007c050e7836 */ /* 0x000fe40000000000 */
[----:B------:R-:W-:Y:S01]  /*1a50*/  @!P1 IMAD.MOV R35, RZ, RZ, -R35 ;  /* 0x000000ffff239224 */ /* 0x000fe200078e0a23 */
[C---:B------:R-:W-:Y:S01]  /*1a60*/  ISETP.GT.U32.AND P1, PT, R4.reuse, R49, PT ;  /* 0x000000310400720c */ /* 0x040fe20003f24070 */
[----:B------:R-:W-:Y:S01]  /*1a70*/  @!P0 IMAD.MOV R37, RZ, RZ, -R37 ;  /* 0x000000ffff258224 */ /* 0x000fe200078e0a25 */
[C---:B------:R-:W-:Y:S01]  /*1a80*/  ISETP.GT.U32.AND P0, PT, R4.reuse, R51, PT ;  /* 0x000000330400720c */ /* 0x040fe20003f04070 */
[----:B------:R-:W-:Y:S01]  /*1a90*/  IMAD R57, R4, R8, R57 ;  /* 0x0000000804397224 */ /* 0x000fe200078e0239 */
[----:B------:R-:W-:Y:S01]  /*1aa0*/  IABS R61, R20 ;  /* 0x00000014003d7213 */ /* 0x000fe20000000000 */
[----:B------:R-:W-:Y:S01]  /*1ab0*/  IMAD.HI.U32 R5, R6, R29, RZ ;  /* 0x0000001d06057227 */ /* 0x000fe200078e00ff */
[----:B------:R-:W-:-:S03]  /*1ac0*/  IABS R63, R14 ;  /* 0x0000000e003f7213 */ /* 0x000fc60000000000 */
[----:B------:R-:W-:-:S04]  /*1ad0*/  IMAD.HI.U32 R8, R6, R45, RZ ;  /* 0x0000002d06087227 */ /* 0x000fc800078e00ff */
[----:B------:R-:W-:Y:S02]  /*1ae0*/  IMAD.MOV R12, RZ, RZ, -R12 ;  /* 0x000000ffff0c7224 */ /* 0x000fe400078e0a0c */
[----:B------:R-:W-:Y:S02]  /*1af0*/  IMAD.MOV R5, RZ, RZ, -R5 ;  /* 0x000000ffff057224 */ /* 0x000fe400078e0a05 */
[----:B------:R-:W-:Y:S02]  /*1b00*/  IMAD.MOV R8, RZ, RZ, -R8 ;  /* 0x000000ffff087224 */ /* 0x000fe400078e0a08 */
[C---:B------:R-:W-:Y:S02]  /*1b10*/  IMAD R59, R4.reuse, R12, R59 ;  /* 0x0000000c043b7224 */ /* 0x040fe400078e023b */
[C---:B------:R-:W-:Y:S02]  /*1b20*/  IMAD R5, R4.reuse, R5, R29 ;  /* 0x0000000504057224 */ /* 0x040fe400078e021d */
[----:B------:R-:W-:-:S02]  /*1b30*/  IMAD R29, R4, R8, R45 ;  /* 0x00000008041d7224 */ /* 0x000fc400078e022d */
[----:B------:R-:W-:Y:S01]  /*1b40*/  @!P3 IMAD.MOV R43, RZ, RZ, -R43 ;  /* 0x000000ffff2bb224 */ /* 0x000fe200078e0a2b */
[C---:B------:R-:W-:Y:S01]  /*1b50*/  ISETP.GT.U32.AND P3, PT, R4.reuse, R57, PT ;  /* 0x000000390400720c */ /* 0x040fe20003f64070 */
[----:B------:R-:W-:Y:S01]  /*1b60*/  @!P2 IMAD.IADD R47, R47, 0x1, -R4 ;  /* 0x000000012f2fa824 */ /* 0x000fe200078e0a04 */
[----:B------:R-:W-:Y:S01]  /*1b70*/  ISETP.GT.U32.AND P2, PT, R4, R59, PT ;  /* 0x0000003b0400720c */ /* 0x000fe20003f44070 */
[----:B------:R-:W-:-:S04]  /*1b80*/  IMAD.HI.U32 R10, R6, R61, RZ ;  /* 0x0000003d060a7227 */ /* 0x000fc800078e00ff */
[----:B------:R-:W-:Y:S02]  /*1b90*/  @!P6 IMAD.IADD R7, R7, 0x1, -R4 ;  /* 0x000000010707e824 */ /* 0x000fe400078e0a04 */
[----:B------:R-:W-:Y:S01]  /*1ba0*/  @!P4 IMAD.MOV R39, RZ, RZ, -R39 ;  /* 0x000000ffff27c224 */ /* 0x000fe200078e0a27 */
[----:B------:R-:W-:Y:S01]  /*1bb0*/  ISETP.GT.U32.AND P4, PT, R4, R53, PT ;  /* 0x000000350400720c */ /* 0x000fe20003f84070 */
[----:B------:R-:W-:Y:S01]  /*1bc0*/  IMAD.HI.U32 R6, R6, R63, RZ ;  /* 0x0000003f06067227 */ /* 0x000fe200078e00ff */
[----:B------:R-:W-:-:S03]  /*1bd0*/  ISETP.GT.U32.AND P6, PT, R4, R7, PT ;  /* 0x000000070400720c */ /* 0x000fc60003fc4070 */
[--C-:B------:R-:W-:Y:S01]  /*1be0*/  @!P1 IMAD.IADD R49, R49, 0x1, -R4.reuse ;  /* 0x0000000131319824 */ /* 0x100fe200078e0a04 */
[C---:B------:R-:W-:Y:S01]  /*1bf0*/  ISETP.GT.U32.AND P1, PT, R4.reuse, R5, PT ;  /* 0x000000050400720c */ /* 0x040fe20003f24070 */
[----:B------:R-:W-:Y:S01]  /*1c00*/  @!P0 IMAD.IADD R51, R51, 0x1, -R4 ;  /* 0x0000000133338824 */ /* 0x000fe200078e0a04 */
[C---:B------:R-:W-:Y:S01]  /*1c10*/  ISETP.GT.U32.AND P0, PT, R4.reuse, R29, PT ;  /* 0x0000001d0400720c */ /* 0x040fe20003f04070 */
[----:B------:R-:W-:Y:S02]  /*1c20*/  IMAD.MOV R10, RZ, RZ, -R10 ;  /* 0x000000ffff0a7224 */ /* 0x000fe400078e0a0a */
[----:B------:R-:W-:Y:S02]  /*1c30*/  IMAD.MOV R6, RZ, RZ, -R6 ;  /* 0x000000ffff067224 */ /* 0x000fe400078e0a06 */
[C---:B------:R-:W-:Y:S02]  /*1c40*/  IMAD R45, R4.reuse, R10, R61 ;  /* 0x0000000a042d7224 */ /* 0x040fe400078e023d */
[----:B------:R-:W-:Y:S01]  /*1c50*/  IMAD R61, R4, R6, R63 ;  /* 0x00000006043d7224 */ /* 0x000fe200078e023f */
[----:B------:R-:W-:Y:S01]  /*1c60*/  LOP3.LUT R6, RZ, R152, RZ, 0x33, !PT ;  /* 0x00000098ff067212 */ /* 0x000fe200078e33ff */
[----:B------:R-:W-:-:S02]  /*1c70*/  @!P3 IMAD.IADD R57, R57, 0x1, -R4 ;  /* 0x000000013939b824 */ /* 0x000fc400078e0a04 */
[--C-:B------:R-:W-:Y:S01]  /*1c80*/  @!P2 IMAD.IADD R59, R59, 0x1, -R4.reuse ;  /* 0x000000013b3ba824 */ /* 0x100fe200078e0a04 */
[----:B------:R-:W-:Y:S01]  /*1c90*/  ISETP.GT.U32.AND P3, PT, R4, R61, PT ;  /* 0x0000003d0400720c */ /* 0x000fe20003f64070 */
[--C-:B------:R-:W-:Y:S01]  /*1ca0*/  @!P4 IMAD.IADD R53, R53, 0x1, -R4.reuse ;  /* 0x000000013535c824 */ /* 0x100fe200078e0a04 */
[----:B------:R-:W-:Y:S01]  /*1cb0*/  ISETP.GE.AND P2, PT, R24, RZ, PT ;  /* 0x000000ff1800720c */ /* 0x000fe20003f46270 */
[----:B------:R-:W-:Y:S01]  /*1cc0*/  @!P5 IMAD.MOV R41, RZ, RZ, -R41 ;  /* 0x000000ffff29d224 */ /* 0x000fe200078e0a29 */
[C---:B------:R-:W-:Y:S01]  /*1cd0*/  ISETP.GT.U32.AND P4, PT, R4.reuse, R45, PT ;  /* 0x0000002d0400720c */ /* 0x040fe20003f84070 */
[--C-:B------:R-:W-:Y:S01]  /*1ce0*/  @!P1 IMAD.IADD R5, R5, 0x1, -R4.reuse ;  /* 0x0000000105059824 */ /* 0x100fe200078e0a04 */
[----:B------:R-:W-:Y:S01]  /*1cf0*/  ISETP.GT.U32.AND P5, PT, R4, R55, PT ;  /* 0x000000370400720c */ /* 0x000fe20003fa4070 */
[--C-:B------:R-:W-:Y:S01]  /*1d00*/  @!P0 IMAD.IADD R29, R29, 0x1, -R4.reuse ;  /* 0x000000011d1d8824 */ /* 0x100fe200078e0a04 */
[----:B------:R-:W-:Y:S01]  /*1d10*/  ISETP.GE.AND P1, PT, R26, RZ, PT ;  /* 0x000000ff1a00720c */ /* 0x000fe20003f26270 */
[--C-:B------:R-:W-:Y:S01]  /*1d20*/  @!P6 IMAD.IADD R7, R7, 0x1, -R4.reuse ;  /* 0x000000010707e824 */ /* 0x100fe200078e0a04 */
[----:B------:R-:W-:Y:S01]  /*1d30*/  ISETP.GE.AND P0, PT, R28, RZ, PT ;  /* 0x000000ff1c00720c */ /* 0x000fe20003f06270 */
[----:B------:R-:W-:Y:S01]  /*1d40*/  VIADD R24, R168, 0xffffffff ;  /* 0xffffffffa8187836 */ /* 0x000fe20000000000 */
[----:B------:R-:W-:Y:S01]  /*1d50*/  ISETP.GE.AND P6, PT, R22, RZ, PT ;  /* 0x000000ff1600720c */ /* 0x000fe20003fc6270 */
[--C-:B------:R-:W-:Y:S01]  /*1d60*/  @!P3 IMAD.IADD R61, R61, 0x1, -R4.reuse ;  /* 0x000000013d3db824 */ /* 0x100fe200078e0a04 */
[C---:B------:R-:W-:Y:S01]  /*1d70*/  ISETP.GT.U32.AND P3, PT, R4.reuse, R57, PT ;  /* 0x000000390400720c */ /* 0x040fe20003f64070 */
[----:B------:R-:W-:Y:S01]  /*1d80*/  @!P2 IMAD.MOV R49, RZ, RZ, -R49 ;  /* 0x000000ffff31a224 */ /* 0x000fe200078e0a31 */
[----:B------:R-:W-:Y:S01]  /*1d90*/  ISETP.GT.U32.AND P2, PT, R4, R59, PT ;  /* 0x0000003b0400720c */ /* 0x000fe20003f44070 */
[--C-:B------:R-:W-:Y:S01]  /*1da0*/  @!P4 IMAD.IADD R45, R45, 0x1, -R4.reuse ;  /* 0x000000012d2dc824 */ /* 0x100fe200078e0a04 */
[----:B------:R-:W-:Y:S01]  /*1db0*/  ISETP.GE.AND P4, PT, R30, RZ, PT ;  /* 0x000000ff1e00720c */ /* 0x000fe20003f86270 */
[--C-:B------:R-:W-:Y:S01]  /*1dc0*/  @!P5 IMAD.IADD R55, R55, 0x1, -R4.reuse ;  /* 0x000000013737d824 */ /* 0x100fe200078e0a04 */
[----:B------:R-:W-:Y:S01]  /*1dd0*/  ISETP.GE.AND P5, PT, R9, RZ, PT ;  /* 0x000000ff0900720c */ /* 0x000fe20003fa6270 */
[----:B------:R-:W-:Y:S01]  /*1de0*/  @!P1 IMAD.MOV R51, RZ, RZ, -R51 ;  /* 0x000000ffff339224 */ /* 0x000fe200078e0a33 */
[C---:B------:R-:W-:Y:S01]  /*1df0*/  ISETP.GT.U32.AND P1, PT, R4.reuse, R5, PT ;  /* 0x000000050400720c */ /* 0x040fe20003f24070 */
[----:B------:R-:W-:Y:S01]  /*1e00*/  @!P0 IMAD.MOV R53, RZ, RZ, -R53 ;  /* 0x000000ffff358224 */ /* 0x000fe200078e0a35 */
        /* <DEDUP_REMOVED lines=8> */
[----:B------:R-:W-:Y:S01]  /*1e90*/  ISETP.GT.U32.AND P4, PT, R4, R61, PT ;  /* 0x0000003d0400720c */ /* 0x000fe20003f84070 */
[----:B------:R-:W-:Y:S01]  /*1ea0*/  @!P5 IMAD.MOV R7, RZ, RZ, -R7 ;  /* 0x000000ffff07d224 */ /* 0x000fe200078e0a07 */
[----:B------:R-:W-:Y:S01]  /*1eb0*/  ISETP.GE.AND P5, PT, R34, RZ, PT ;  /* 0x000000ff2200720c */ /* 0x000fe20003fa6270 */
[--C-:B------:R-:W-:Y:S01]  /*1ec0*/  @!P1 IMAD.IADD R5, R5, 0x1, -R4.reuse ;  /* 0x0000000105059824 */ /* 0x100fe200078e0a04 */
[----:B------:R-:W-:Y:S01]  /*1ed0*/  ISETP.GE.AND P1, PT, R18, RZ, PT ;  /* 0x000000ff1200720c */ /* 0x000fe20003f26270 */
[--C-:B------:R-:W-:Y:S01]  /*1ee0*/  @!P0 IMAD.IADD R29, R29, 0x1, -R4.reuse ;  /* 0x000000011d1d8824 */ /* 0x100fe200078e0a04 */
[----:B------:R-:W-:Y:S01]  /*1ef0*/  ISETP.GE.AND P0, PT, R20, RZ, PT ;  /* 0x000000ff1400720c */ /* 0x000fe20003f06270 */
[----:B------:R-:W-:Y:S01]  /*1f00*/  @!P6 IMAD.IADD R45, R45, 0x1, -R4 ;  /* 0x000000012d2de824 */ /* 0x000fe200078e0a04 */
[----:B------:R-:W-:Y:S01]  /*1f10*/  ISETP.GE.AND P6, PT, R14, RZ, PT ;  /* 0x000000ff0e00720c */ /* 0x000fe20003fc6270 */
[----:B------:R-:W-:Y:S01]  /*1f20*/  @!P3 IMAD.MOV R57, RZ, RZ, -R57 ;  /* 0x000000ffff39b224 */ /* 0x000fe200078e0a39 */
[----:B------:R-:W-:Y:S01]  /*1f30*/  ISETP.NE.AND P3, PT, R152, RZ, PT ;  /* 0x000000ff9800720c */ /* 0x000fe20003f65270 */
[----:B------:R-:W-:-:S02]  /*1f40*/  @!P2 IMAD.MOV R5, RZ, RZ, -R5 ;  /* 0x000000ffff05a224 */ /* 0x000fc400078e0a05 */
[----:B------:R-:W-:Y:S01]  /*1f50*/  @!P4 IMAD.IADD R61, R61, 0x1, -R4 ;  /* 0x000000013d3dc824 */ /* 0x000fe200078e0a04 */
[C---:B------:R-:W-:Y:S01]  /*1f60*/  SEL R18, R6.reuse, R19, !P3 ;  /* 0x0000001306127207 */ /* 0x040fe20005800000 */
[----:B------:R-:W-:Y:S01]  /*1f70*/  @!P5 IMAD.MOV R59, RZ, RZ, -R59 ;  /* 0x000000ffff3bd224 */ /* 0x000fe200078e0a3b */
[C---:B------:R-:W-:Y:S01]  /*1f80*/  SEL R161, R6.reuse, R5, !P3 ;  /* 0x0000000506a17207 */ /* 0x040fe20005800000 */
[----:B------:R-:W-:Y:S01]  /*1f90*/  @!P1 IMAD.MOV R29, RZ, RZ, -R29 ;  /* 0x000000ffff1d9224 */ /* 0x000fe200078e0a1d */
[C---:B------:R-:W-:Y:S01]  /*1fa0*/  SEL R4, R6.reuse, R7, !P3 ;  /* 0x0000000706047207 */ /* 0x040fe20005800000 */
[----:B------:R-:W-:Y:S01]  /*1fb0*/  @!P0 IMAD.MOV R45, RZ, RZ, -R45 ;  /* 0x000000ffff2d8224 */ /* 0x000fe200078e0a2d */
[C---:B------:R-:W-:Y:S01]  /*1fc0*/  SEL R166, R6.reuse, R11, !P3 ;  /* 0x0000000b06a67207 */ /* 0x040fe20005800000 */
[----:B------:R-:W-:Y:S01]  /*1fd0*/  @!P6 IMAD.MOV R61, RZ, RZ, -R61 ;  /* 0x000000ffff3de224 */ /* 0x000fe200078e0a3d */
[----:B------:R-:W-:Y:S01]  /*1fe0*/  SEL R164, R6, R13, !P3 ;  /* 0x0000000d06a47207 */ /* 0x000fe20005800000 */
[----:B------:R-:W-:Y:S01]  /*1ff0*/  VIADD R5, R168, 0xfffffffd ;  /* 0xfffffffda8057836 */ /* 0x000fe20000000000 */
[----:B------:R-:W-:Y:S01]  /*2000*/  SEL R162, R6, R15, !P3 ;  /* 0x0000000f06a27207 */ /* 0x000fe20005800000 */
[----:B------:R-:W-:Y:S01]  /*2010*/  VIADD R28, R168, 0xffffffe2 ;  /* 0xffffffe2a81c7836 */ /* 0x000fe20000000000 */
[----:B------:R-:W-:Y:S01]  /*2020*/  SEL R19, R6, R21, !P3 ;  /* 0x0000001506137207 */ /* 0x000fe20005800000 */
[----:B------:R-:W-:Y:S01]  /*2030*/  VIADD R26, R168, 0xfffffffe ;  /* 0xfffffffea81a7836 */ /* 0x000fe20000000000 */
[----:B------:R-:W-:Y:S01]  /*2040*/  SEL R20, R6, R23, !P3 ;  /* 0x0000001706147207 */ /* 0x000fe20005800000 */
[----:B------:R-:W-:Y:S01]  /*2050*/  VIADD R63, R168, 0xffffffd1 ;  /* 0xffffffd1a83f7836 */ /* 0x000fe20000000000 */
[----:B------:R-:W-:Y:S01]  /*2060*/  SEL R167, R6, R167, !P3 ;  /* 0x000000a706a77207 */ /* 0x000fe20005800000 */
[----:B------:R-:W-:Y:S01]  /*2070*/  IMAD R166, R166, UR9, RZ ;  /* 0x00000009a6a67c24 */ /* 0x000fe2000f8e02ff */
[----:B------:R-:W-:Y:S01]  /*2080*/  SEL R165, R6, R165, !P3 ;  /* 0x000000a506a57207 */ /* 0x000fe20005800000 */
[----:B------:R-:W-:Y:S01]  /*2090*/  IMAD R164, R164, UR9, RZ ;  /* 0x00000009a4a47c24 */ /* 0x000fe2000f8e02ff */
[----:B------:R-:W-:Y:S01]  /*20a0*/  SEL R163, R6, R163, !P3 ;  /* 0x000000a306a37207 */ /* 0x000fe20005800000 */
[----:B------:R-:W-:Y:S01]  /*20b0*/  IMAD R162, R162, UR9, RZ ;  /* 0x00000009a2a27c24 */ /* 0x000fe2000f8e02ff */
[----:B------:R-:W-:Y:S01]  /*20c0*/  SEL R160, R6, R17, !P3 ;  /* 0x0000001106a07207 */ /* 0x000fe20005800000 */
[----:B------:R-:W-:Y:S01]  /*20d0*/  VIADD R17, R168, 0xffffffed ;  /* 0xffffffeda8117836 */ /* 0x000fe20000000000 */
[----:B------:R-:W-:Y:S01]  /*20e0*/  SEL R157, R6, R157, !P3 ;  /* 0x0000009d069d7207 */ /* 0x000fe20005800000 */
[----:B------:R-:W-:Y:S01]  /*20f0*/  IMAD R18, R18, UR9, RZ ;  /* 0x0000000912127c24 */ /* 0x000fe2000f8e02ff */
        /* <DEDUP_REMOVED lines=8> */
[C---:B------:R-:W-:Y:S01]  /*2180*/  SEL R153, R6.reuse, R35, !P3 ;  /* 0x0000002306997207 */ /* 0x040fe20005800000 */
[----:B------:R-:W-:Y:S01]  /*2190*/  IMAD R23, R23, UR9, RZ ;  /* 0x0000000917177c24 */ /* 0x000fe2000f8e02ff */
[----:B------:R-:W-:Y:S01]  /*21a0*/  SEL R154, R6, R37, !P3 ;  /* 0x00000025069a7207 */ /* 0x000fe20005800000 */
[----:B------:R-:W-:Y:S01]  /*21b0*/  VIADD R37, R168, 0xfffffffb ;  /* 0xfffffffba8257836 */ /* 0x000fe20000000000 */
[----:B------:R-:W-:Y:S01]  /*21c0*/  SEL R155, R6, R39, !P3 ;  /* 0x00000027069b7207 */ /* 0x000fe20005800000 */
[----:B------:R-:W-:Y:S01]  /*21d0*/  VIADD R39, R168, 0xfffffffa ;  /* 0xfffffffaa8277836 */ /* 0x000fe20000000000 */
[C---:B------:R-:W-:Y:S01]  /*21e0*/  SEL R12, R6.reuse, R41, !P3 ;  /* 0x00000029060c7207 */ /* 0x040fe20005800000 */
[----:B------:R-:W-:Y:S01]  /*21f0*/  IMAD R153, R153, UR9, RZ ;  /* 0x0000000999997c24 */ /* 0x000fe2000f8e02ff */
[C---:B------:R-:W-:Y:S01]  /*2200*/  SEL R156, R6.reuse, R43, !P3 ;  /* 0x0000002b069c7207 */ /* 0x040fe20005800000 */
[----:B------:R-:W-:Y:S01]  /*2210*/  IMAD R155, R155, UR9, RZ ;  /* 0x000000099b9b7c24 */ /* 0x000fe2000f8e02ff */
[C---:B------:R-:W-:Y:S01]  /*2220*/  SEL R16, R6.reuse, R47, !P3 ;  /* 0x0000002f06107207 */ /* 0x040fe20005800000 */
[----:B------:R-:W-:Y:S01]  /*2230*/  IMAD R167, R167, UR9, RZ ;  /* 0x00000009a7a77c24 */ /* 0x000fe2000f8e02ff */
[----:B------:R-:W-:Y:S01]  /*2240*/  SEL R11, R6, R49, !P3 ;  /* 0x00000031060b7207 */ /* 0x000fe20005800000 */
[----:B------:R-:W-:Y:S01]  /*2250*/  VIADD R49, R168, 0xffffffc3 ;  /* 0xffffffc3a8317836 */ /* 0x000fe20000000000 */
        /* <DEDUP_REMOVED lines=10> */
[C---:B------:R-:W-:Y:S01]  /*2300*/  SEL R10, R6.reuse, R29, !P3 ;  /* 0x0000001d060a7207 */ /* 0x040fe20005800000 */
[----:B------:R-:W-:Y:S01]  /*2310*/  IMAD R15, R15, UR9, RZ ;  /* 0x000000090f0f7c24 */ /* 0x000fe2000f8e02ff */
[----:B------:R-:W-:Y:S01]  /*2320*/  SEL R8, R6, R45, !P3 ;  /* 0x0000002d06087207 */ /* 0x000fe20005800000 */
[----:B------:R-:W-:Y:S01]  /*2330*/  VIADD R45, R168, 0xffffffc5 ;  /* 0xffffffc5a82d7836 */ /* 0x000fe20000000000 */
[----:B------:R-:W-:Y:S01]  /*2340*/  SEL R6, R6, R61, !P3 ;  /* 0x0000003d06067207 */ /* 0x000fe20005800000 */
[----:B------:R-:W-:Y:S01]  /*2350*/  IMAD R14, R14, UR9, RZ ;  /* 0x000000090e0e7c24 */ /* 0x000fe2000f8e02ff */
[----:B------:R-:W-:Y:S01]  /*2360*/  ISETP.GE.U32.AND P3, PT, R5, 0x7fffffde, PT ;  /* 0x7fffffde0500780c */ /* 0x000fe20003f66070 */
[----:B------:R-:W-:Y:S01]  /*2370*/  VIADD R5, R168, 0xffffffef ;  /* 0xffffffefa8057836 */ /* 0x000fe20000000000 */
[----:B------:R-:W-:Y:S01]  /*2380*/  ISETP.GE.U32.AND P1, PT, R24, 0x7fffffe0, PT ;  /* 0x7fffffe01800780c */ /* 0x000fe20003f26070 */
[C---:B------:R-:W-:Y:S01]  /*2390*/  VIADD R24, R168.reuse, 0xffffffec ;  /* 0xffffffeca8187836 */ /* 0x040fe20000000000 */
[----:B------:R-:W-:Y:S01]  /*23a0*/  ISETP.GE.U32.AND P6, PT, R17, 0x7fffffce, PT ;  /* 0x7fffffce1100780c */ /* 0x000fe20003fc6070 */
[C---:B------:R-:W-:Y:S01]  /*23b0*/  VIADD R17, R168.reuse, 0xffffffe8 ;  /* 0xffffffe8a8117836 */ /* 0x040fe20000000000 */
[----:B------:R-:W-:Y:S01]  /*23c0*/  ISETP.GE.U32.AND P4, PT, R5, 0x7fffffd0, PT ;  /* 0x7fffffd00500780c */ /* 0x000fe20003f86070 */
[----:B------:R-:W-:Y:S01]  /*23d0*/  VIADD R5, R168, 0xffffffe9 ;  /* 0xffffffe9a8057836 */ /* 0x000fe20000000000 */
[----:B------:R-:W-:Y:S01]  /*23e0*/  ISETP.GE.U32.AND P0, PT, R24, 0x7fffffcd, PT ;  /* 0x7fffffcd1800780c */ /* 0x000fe20003f06070 */
[C---:B------:R-:W-:Y:S01]  /*23f0*/  VIADD R24, R168.reuse, 0xffffffea ;  /* 0xffffffeaa8187836 */ /* 0x040fe20000000000 */
[----:B------:R-:W-:Y:S01]  /*2400*/  SEL R34, RZ, 0x1fffe, P6 ;  /* 0x0001fffeff227807 */ /* 0x000fe20003000000 */
[----:B------:R-:W-:Y:S01]  /*2410*/  IMAD R13, R13, UR9, RZ ;  /* 0x000000090d0d7c24 */ /* 0x000fe2000f8e02ff */
[----:B------:R-:W-:Y:S01]  /*2420*/  ISETP.GE.U32.AND P2, PT, R25, 0x7fffffcf, PT ;  /* 0x7fffffcf1900780c */ /* 0x000fe20003f46070 */
[C---:B------:R-:W-:Y:S01]  /*2430*/  VIADD R25, R168.reuse, 0xffffffe7 ;  /* 0xffffffe7a8197836 */ /* 0x040fe20000000000 */
[----:B------:R-:W-:Y:S01]  /*2440*/  SEL R29, RZ, 0x1, P0 ;  /* 0x00000001ff1d7807 */ /* 0x000fe20000000000 */
[----:B------:R-:W-:Y:S01]  /*2450*/  IMAD R165, R165, UR9, RZ ;  /* 0x00000009a5a57c24 */ /* 0x000fe2000f8e02ff */
[----:B------:R-:W-:Y:S01]  /*2460*/  ISETP.GE.U32.AND P6, PT, R5, 0x7fffffca, PT ;  /* 0x7fffffca0500780c */ /* 0x000fe20003fc6070 */
[C---:B------:R-:W-:Y:S01]  /*2470*/  VIADD R5, R168.reuse, 0xffffffe4 ;  /* 0xffffffe4a8057836 */ /* 0x040fe20000000000 */
[----:B------:R-:W-:Y:S01]  /*2480*/  ISETP.GE.U32.AND P0, PT, R17, 0x7fffffc9, PT ;  /* 0x7fffffc91100780c */ /* 0x000fe20003f06070 */
[----:B------:R-:W-:Y:S01]  /*2490*/  VIADD R17, R168, 0xffffffeb ;  /* 0xffffffeba8117836 */ /* 0x000fe20000000000 */
[----:B------:R-:W-:Y:S01]  /*24a0*/  SEL R32, RZ, 0x4, P2 ;  /* 0x00000004ff207807 */ /* 0x000fe20001000000 */
[----:B------:R-:W-:Y:S01]  /*24b0*/  IMAD R163, R163, UR9, RZ ;  /* 0x00000009a3a37c24 */ /* 0x000fe2000f8e02ff */
[----:B------:R-:W-:Y:S01]  /*24c0*/  ISETP.GE.U32.AND P2, PT, R24, 0x7fffffcb, PT ;  /* 0x7fffffcb1800780c */ /* 0x000fe20003f46070 */
[C---:B------:R-:W-:Y:S01]  /*24d0*/  VIADD R24, R168.reuse, 0xffffffe6 ;  /* 0xffffffe6a8187836 */ /* 0x040fe20000000000 */
[----:B------:R-:W-:Y:S01]  /*24e0*/  SEL R31, RZ, 0x1, P0 ;  /* 0x00000001ff1f7807 */ /* 0x000fe20000000000 */
[----:B------:R-:W-:Y:S01]  /*24f0*/  IMAD R161, R161, UR9, RZ ;  /* 0x00000009a1a17c24 */ /* 0x000fe2000f8e02ff */
[----:B------:R-:W-:Y:S01]  /*2500*/  ISETP.GE.U32.AND P0, PT, R5, 0x7fffffc5, PT ;  /* 0x7fffffc50500780c */ /* 0x000fe20003f06070 */
[----:B------:R-:W-:Y:S01]  /*2510*/  VIADD R5, R168, 0xffffffe5 ;  /* 0xffffffe5a8057836 */ /* 0x000fe20000000000 */
[----:B------:R-:W-:Y:S01]  /*2520*/  SEL R27, RZ, 0x7fff8, P4 ;  /* 0x0007fff8ff1b7807 */ /* 0x000fe20002000000 */
[----:B------:R-:W-:Y:S01]  /*2530*/  IMAD R157, R157, UR9, RZ ;  /* 0x000000099d9d7c24 */ /* 0x000fe2000f8e02ff */
[----:B------:R-:W-:Y:S01]  /*2540*/  ISETP.GE.U32.AND P4, PT, R17, 0x7fffffcc, PT ;  /* 0x7fffffcc1100780c */ /* 0x000fe20003f86070 */
[----:B------:R-:W-:Y:S01]  /*2550*/  IMAD R19, R19, UR9, RZ ;  /* 0x0000000913137c24 */ /* 0x000fe2000f8e02ff */
[----:B------:R-:W-:Y:S01]  /*2560*/  SEL R17, RZ, 0x4, P2 ;  /* 0x00000004ff117807 */ /* 0x000fe20001000000 */
[----:B------:R-:W-:Y:S01]  /*2570*/  IMAD R21, R21, UR9, RZ ;  /* 0x0000000915157c24 */ /* 0x000fe2000f8e02ff */
[----:B------:R-:W-:Y:S01]  /*2580*/  ISETP.GE.AND P2, PT, R158, RZ, PT ;  /* 0x000000ff9e00720c */ /* 0x000fe20003f46270 */
[----:B------:R-:W-:Y:S01]  /*2590*/  IMAD R10, R10, UR9, RZ ;  /* 0x000000090a0a7c24 */ /* 0x000fe2000f8e02ff */
[----:B------:R-:W-:Y:S01]  /*25a0*/  SEL R33, RZ, 0x1, P0 ;  /* 0x00000001ff217807 */ /* 0x000fe20000000000 */
[----:B-1----:R-:W1:Y:S01]  /*25b0*/  LDC.64 R158, c[0x0][0x238] ;  /* 0x00008e00ff9e7b82 */ /* 0x002e620000000a00 */
[----:B------:R-:W-:Y:S01]  /*25c0*/  ISETP.NE.AND P0, PT, R171, RZ, PT ;  /* 0x000000ffab00720c */ /* 0x000fe20003f05270 */
[----:B------:R-:W-:Y:S01]  /*25d0*/  IMAD R152, R152, UR9, RZ ;  /* 0x0000000998987c24 */ /* 0x000fe2000f8e02ff */
[----:B------:R-:W-:Y:S01]  /*25e0*/  SEL R30, RZ, 0x7fff8, P4 ;  /* 0x0007fff8ff1e7807 */ /* 0x000fe20002000000 */
[----:B------:R-:W-:Y:S01]  /*25f0*/  IMAD R154, R154, UR9, RZ ;  /* 0x000000099a9a7c24 */ /* 0x000fe2000f8e02ff */
[----:B------:R-:W-:Y:S01]  /*2600*/  ISETP.GE.U32.AND P4, PT, R24, 0x7fffffc7, PT ;  /* 0x7fffffc71800780c */ /* 0x000fe20003f86070 */
[----:B------:R-:W-:Y:S01]  /*2610*/  IMAD.MOV.U32 R24, RZ, RZ, R3 ;  /* 0x000000ffff187224 */ /* 0x000fe200078e0003 */
[----:B------:R-:W-:Y:S01]  /*2620*/  SEL R36, RZ, 0x1fffe, P6 ;  /* 0x0001fffeff247807 */ /* 0x000fe20003000000 */
[----:B------:R-:W-:Y:S01]  /*2630*/  IMAD R12, R12, UR9, RZ ;  /* 0x000000090c0c7c24 */ /* 0x000fe2000f8e02ff */
[----:B------:R-:W-:Y:S01]  /*2640*/  ISETP.GE.U32.AND P6, PT, R5, 0x7fffffc6, PT ;  /* 0x7fffffc60500780c */ /* 0x000fe20003fc6070 */
[----:B------:R-:W-:Y:S01]  /*2650*/  @!P2 IMAD.MOV R24, RZ, RZ, -R24 ;  /* 0x000000ffff18a224 */ /* 0x000fe200078e0a18 */
[----:B------:R-:W-:Y:S01]  /*2660*/  SEL R3, RZ, 0x4, P4 ;  /* 0x00000004ff037807 */ /* 0x000fe20002000000 */
[----:B------:R-:W-:Y:S01]  /*2670*/  VIADD R5, R168, 0xfffffffc ;  /* 0xfffffffca8057836 */ /* 0x000fe20000000000 */
[----:B------:R-:W-:Y:S01]  /*2680*/  ISETP.GE.U32.AND P2, PT, R28, 0x7fffffc3, PT ;  /* 0x7fffffc31c00780c */ /* 0x000fe20003f46070 */
[----:B------:R-:W-:Y:S01]  /*2690*/  IMAD.IADD R31, R31, 0x1, R36 ;  /* 0x000000011f1f7824 */ /* 0x000fe200078e0224 */
[----:B------:R-:W-:Y:S01]  /*26a0*/  @!P0 LOP3.LUT R24, RZ, R171, RZ, 0x33, !PT ;  /* 0x000000abff188212 */ /* 0x000fe200078e33ff */
[----:B------:R-:W-:Y:S01]  /*26b0*/  IMAD R8, R8, UR9, RZ ;  /* 0x0000000908087c24 */ /* 0x000fe2000f8e02ff */
[----:B------:R-:W-:Y:S01]  /*26c0*/  ISETP.GE.U32.AND P4, PT, R5, 0x7fffffdd, PT ;  /* 0x7fffffdd0500780c */ /* 0x000fe20003f86070 */
[----:B------:R-:W-:Y:S01]  /*26d0*/  VIADD R5, R168, 0xffffffe3 ;  /* 0xffffffe3a8057836 */ /* 0x000fe20000000000 */
[----:B------:R-:W-:Y:S01]  /*26e0*/  ISETP.GE.U32.AND P5, PT, R26, 0x7fffffdf, PT ;  /* 0x7fffffdf1a00780c */ /* 0x000fe20003fa6070 */
[----:B------:R-:W-:Y:S01]  /*26f0*/  IMAD R169, R24, R169, RZ ;  /* 0x000000a918a97224 */ /* 0x000fe200078e02ff */
[----:B------:R-:W-:Y:S01]  /*2700*/  SEL R38, RZ, 0x1fffe, P6 ;  /* 0x0001fffeff267807 */ /* 0x000fe20003000000 */
[----:B------:R-:W-:Y:S01]  /*2710*/  IMAD R11, R11, UR9, RZ ;  /* 0x000000090b0b7c24 */ /* 0x000fe2000f8e02ff */
[----:B------:R-:W-:Y:S01]  /*2720*/  ISETP.GE.U32.AND P0, PT, R5, 0x7fffffc4, PT ;  /* 0x7fffffc40500780c */ /* 0x000fe20003f06070 */
[----:B------:R-:W-:Y:S01]  /*2730*/  IMAD.SHL.U32 R178, R169, 0x4, RZ ;  /* 0x00000004a9b27824 */ /* 0x000fe200078e00ff */
[----:B------:R-:W-:Y:S01]  /*2740*/  SEL R5, RZ, 0x4, P2 ;  /* 0x00000004ff057807 */ /* 0x000fe20001000000 */
[C---:B-1----:R-:W-:Y:S01]  /*2750*/  IMAD.SHL.U32 R238, R158.reuse, 0x2, RZ ;  /* 0x000000029eee7824 */ /* 0x042fe200078e00ff */
[----:B------:R-:W-:Y:S01]  /*2760*/  SEL R28, RZ, 0x7fff8, P0 ;  /* 0x0007fff8ff1c7807 */ /* 0x000fe20000000000 */
[----:B------:R-:W-:Y:S01]  /*2770*/  IMAD.SHL.U32 R206, R158, 0x4, RZ ;  /* 0x000000049ece7824 */ /* 0x000fe200078e00ff */
[----:B------:R-:W-:Y:S01]  /*2780*/  IADD3 R150, P2, R178, UR4, RZ ;  /* 0x00000004b2967c10 */ /* 0x000fe2000ff5e0ff */
[C---:B------:R-:W-:Y:S01]  /*2790*/  IMAD R210, R158.reuse, 0x18, RZ ;  /* 0x000000189ed27824 */ /* 0x040fe200078e02ff */
[----:B------:R-:W-:Y:S01]  /*27a0*/  ISETP.GE.U32.AND P6, PT, R25, 0x7fffffc8, PT ;  /* 0x7fffffc81900780c */ /* 0x000fe20003fc6070 */
[C---:B------:R-:W-:Y:S01]  /*27b0*/  IMAD R235, R158.reuse, 0x6, RZ ;  /* 0x000000069eeb7824 */ /* 0x040fe200078e02ff */
[----:B------:R-:W-:Y:S01]  /*27c0*/  LEA.HI.X.SX32 R151, R169, UR5, 0x2, P2 ;  /* 0x00000005a9977c11 */ /* 0x000fe200090f16ff */
[C---:B------:R-:W-:Y:S01]  /*27d0*/  IMAD R212, R158.reuse, 0xc, RZ ;  /* 0x0000000c9ed47824 */ /* 0x040fe200078e02ff */
[CC--:B------:R-:W-:Y:S01]  /*27e0*/  LEA R92, P0, R158.reuse, R150.reuse, 0x3 ;  /* 0x000000969e5c7211 */ /* 0x0c0fe200078018ff */
[----:B------:R-:W-:Y:S01]  /*27f0*/  IMAD R237, R158, 0x3, RZ ;  /* 0x000000039eed7824 */ /* 0x000fe200078e02ff */
[-C--:B------:R-:W-:Y:S01]  /*2800*/  IADD3 R90, P2, R206, R150.reuse, RZ ;  /* 0x00000096ce5a7210 */ /* 0x080fe20007f5e0ff */
[----:B------:R-:W-:Y:S01]  /*2810*/  IMAD.SHL.U32 R233, R158, 0x8, RZ ;  /* 0x000000089ee97824 */ /* 0x000fe200078e00ff */
[-C--:B------:R-:W-:Y:S01]  /*2820*/  LEA.HI.X.SX32 R93, R238, R151.reuse, 0x2, P0 ;  /* 0x00000097ee5d7211 */ /* 0x080fe200000f16ff */
[C---:B------:R-:W-:Y:S01]  /*2830*/  IMAD R211, R158.reuse, 0x14, RZ ;  /* 0x000000149ed37824 */ /* 0x040fe200078e02ff */
[CC--:B------:R-:W-:Y:S01]  /*2840*/  LEA R96, P0, R158.reuse, R150.reuse, 0x4 ;  /* 0x000000969e607211 */ /* 0x0c0fe200078020ff */
[C---:B------:R-:W-:Y:S01]  /*2850*/  IMAD R109, R158.reuse, 0x28, RZ ;  /* 0x000000289e6d7824 */ /* 0x040fe200078e02ff */
[CC--:B------:R-:W-:Y:S01]  /*2860*/  LEA.HI.X.SX32 R91, R158.reuse, R151.reuse, 0x2, P2 ;  /* 0x000000979e5b7211 */ /* 0x0c0fe200010f16ff */
[----:B------:R-:W-:Y:S01]  /*2870*/  IMAD R236, R158, 0x5, RZ ;  /* 0x000000059eec7824 */ /* 0x000fe200078e02ff */
[-C--:B------:R-:W-:Y:S01]  /*2880*/  LEA.HI.X.SX32 R97, R206, R151.reuse, 0x2, P0 ;  /* 0x00000097ce617211 */ /* 0x080fe200000f16ff */
[----:B------:R-:W-:Y:S01]  /*2890*/  IMAD R231, R158, 0xa, RZ ;  /* 0x0000000a9ee77824 */ /* 0x000fe200078e02ff */
[-C--:B------:R-:W-:Y:S01]  /*28a0*/  IADD3 R100, P0, R210, R150.reuse, RZ ;  /* 0x00000096d2647210 */ /* 0x080fe20007f1e0ff */
[----:B------:R-:W-:Y:S01]  /*28b0*/  IMAD R209, R158, 0x1c, RZ ;  /* 0x0000001c9ed17824 */ /* 0x000fe200078e02ff */
[-C--:B------:R-:W-:Y:S01]  /*28c0*/  IADD3 R94, P2, R212, R150.reuse, RZ ;  /* 0x00000096d45e7210 */ /* 0x080fe20007f5e0ff */
[C---:B------:R-:W-:Y:S01]  /*28d0*/  IMAD R113, R158.reuse, 0x30, RZ ;  /* 0x000000309e717824 */ /* 0x040fe200078e02ff */
[-C--:B------:R-:W-:Y:S01]  /*28e0*/  LEA.HI.X.SX32 R101, R235, R151.reuse, 0x2, P0 ;  /* 0x00000097eb657211 */ /* 0x080fe200000f16ff */
[C---:B------:R-:W-:Y:S01]  /*28f0*/  IMAD R234, R158.reuse, 0x7, RZ ;  /* 0x000000079eea7824 */ /* 0x040fe200078e02ff */
[CC--:B------:R-:W-:Y:S01]  /*2900*/  LEA R104, P0, R158.reuse, R150.reuse, 0x5 ;  /* 0x000000969e687211 */ /* 0x0c0fe200078028ff */
[C---:B------:R-:W-:Y:S01]  /*2910*/  IMAD R107, R158.reuse, 0x24, RZ ;  /* 0x000000249e6b7824 */ /* 0x040fe200078e02ff */
[-C--:B------:R-:W-:Y:S01]  /*2920*/  LEA.HI.X.SX32 R95, R237, R151.reuse, 0x2, P2 ;  /* 0x00000097ed5f7211 */ /* 0x080fe200010f16ff */
[C---:B------:R-:W-:Y:S01]  /*2930*/  IMAD R117, R158.reuse, 0x38, RZ ;  /* 0x000000389e757824 */ /* 0x040fe200078e02ff */
[-C--:B------:R-:W-:Y:S01]  /*2940*/  LEA.HI.X.SX32 R105, R233, R151.reuse, 0x2, P0 ;  /* 0x00000097e9697211 */ /* 0x080fe200000f16ff */
[C---:B------:R-:W-:Y:S01]  /*2950*/  IMAD R232, R158.reuse, 0x9, RZ ;  /* 0x000000099ee87824 */ /* 0x040fe200078e02ff */
[-C--:B------:R-:W-:Y:S01]  /*2960*/  IADD3 R98, P2, R211, R150.reuse, RZ ;  /* 0x00000096d3627210 */ /* 0x080fe20007f5e0ff */
[C---:B------:R-:W-:Y:S01]  /*2970*/  IMAD R228, R158.reuse, 0xe, RZ ;  /* 0x0000000e9ee47824 */ /* 0x040fe200078e02ff */
[-C--:B------:R-:W-:Y:S01]  /*2980*/  IADD3 R108, P0, R109, R150.reuse, RZ ;  /* 0x000000966d6c7210 */ /* 0x080fe20007f1e0ff */
[----:B------:R-:W-:Y:S01]  /*2990*/  IMAD R111, R158, 0x2c, RZ ;  /* 0x0000002c9e6f7824 */ /* 0x000fe200078e02ff */
[-C--:B------:R-:W-:Y:S01]  /*29a0*/  LEA.HI.X.SX32 R99, R236, R151.reuse, 0x2, P2 ;  /* 0x00000097ec637211 */ /* 0x080fe200010f16ff */
[C---:B------:R-:W-:Y:S01]  /*29b0*/  IMAD R230, R158.reuse, 0xb, RZ ;  /* 0x0000000b9ee67824 */ /* 0x040fe200078e02ff */
[-C--:B------:R-:W-:Y:S01]  /*29c0*/  LEA.HI.X.SX32 R109, R231, R151.reuse, 0x2, P0 ;  /* 0x00000097e76d7211 */ /* 0x080fe200000f16ff */
[C---:B------:R-:W-:Y:S01]  /*29d0*/  IMAD.SHL.U32 R226, R158.reuse, 0x10, RZ ;  /* 0x000000109ee27824 */ /* 0x040fe200078e00ff */
[-C--:B------:R-:W-:Y:S01]  /*29e0*/  IADD3 R102, P2, R209, R150.reuse, RZ ;  /* 0x00000096d1667210 */ /* 0x080fe20007f5e0ff */
[C---:B------:R-:W-:Y:S01]  /*29f0*/  IMAD R115, R158.reuse, 0x34, RZ ;  /* 0x000000349e737824 */ /* 0x040fe200078e02ff */
[-C--:B------:R-:W-:Y:S01]  /*2a00*/  IADD3 R112, P0, R113, R150.reuse, RZ ;  /* 0x0000009671707210 */ /* 0x080fe20007f1e0ff */
[----:B------:R-:W-:Y:S01]  /*2a10*/  IMAD R125, R158, 0x48, RZ ;  /* 0x000000489e7d7824 */ /* 0x000fe200078e02ff */
[-C--:B------:R-:W-:Y:S01]  /*2a20*/  LEA.HI.X.SX32 R103, R234, R151.reuse, 0x2, P2 ;  /* 0x00000097ea677211 */ /* 0x080fe200010f16ff */
[----:B------:R-:W-:Y:S01]  /*2a30*/  IMAD R229, R158, 0xd, RZ ;  /* 0x0000000d9ee57824 */ /* 0x000fe200078e02ff */
[-C--:B------:R-:W-:Y:S01]  /*2a40*/  LEA.HI.X.SX32 R113, R212, R151.reuse, 0x2, P0 ;  /* 0x00000097d4717211 */ /* 0x080fe200000f16ff */
[C---:B------:R-:W-:Y:S01]  /*2a50*/  IMAD R224, R158.reuse, 0x12, RZ ;  /* 0x000000129ee07824 */ /* 0x040fe200078e02ff */
        /* <DEDUP_REMOVED lines=10> */
[CC--:B------:R-:W-:Y:S01]  /*2b00*/  LEA R120, P0, R158.reuse, R150.reuse, 0x6 ;  /* 0x000000969e787211 */ /* 0x0c0fe200078030ff */
        /* <DEDUP_REMOVED lines=8> */
[C---:B------:R-:W-:Y:S01]  /*2b90*/  IMAD R223, R158.reuse, 0x13, RZ ;  /* 0x000000139edf7824 */ /* 0x040fe200078e02ff */
        /* <DEDUP_REMOVED lines=25> */
[----:B------:R-:W-:Y:S01]  /*2d30*/  VIADD R25, R168, 0xffffffe1 ;  /* 0xffffffe1a8197836 */ /* 0x000fe20000000000 */
[-C--:B------:R-:W-:Y:S01]  /*2d40*/  LEA.HI.X.SX32 R137, R210, R151.reuse, 0x2, P0 ;  /* 0x00000097d2897211 */ /* 0x080fe200000f16ff */
[C---:B------:R-:W-:Y:S01]  /*2d50*/  IMAD R216, R158.reuse, 0x1b, RZ ;  /* 0x0000001b9ed87824 */ /* 0x040fe200078e02ff */
[-C--:B------:R-:W-:Y:S01]  /*2d60*/  IADD3 R130, P2, R131, R150.reuse, RZ ;  /* 0x0000009683827210 */ /* 0x080fe20007f5e0ff */
[C---:B------:R-:W-:Y:S01]  /*2d70*/  IMAD R147, R158.reuse, 0x74, RZ ;  /* 0x000000749e937824 */ /* 0x040fe200078e02ff */
[-C--:B------:R-:W-:Y:S01]  /*2d80*/  IADD3 R140, P0, R141, R150.reuse, RZ ;  /* 0x000000968d8c7210 */ /* 0x080fe20007f1e0ff */
[C---:B------:R-:W-:Y:S01]  /*2d90*/  IMAD R215, R158.reuse, 0x1d, RZ ;  /* 0x0000001d9ed77824 */ /* 0x040fe200078e02ff */
[-C--:B------:R-:W-:Y:S01]  /*2da0*/  LEA.HI.X.SX32 R131, R221, R151.reuse, 0x2, P2 ;  /* 0x00000097dd837211 */ /* 0x080fe200010f16ff */
[----:B------:R-:W-:Y:S01]  /*2db0*/  @!PT LDS RZ, [RZ] ;  /* 0x00000000fffff984 */ /* 0x000fe20000000800 */
[----:B------:R-:W-:Y:S01]  /*2dc0*/  @!PT LDS RZ, [RZ] ;  /* 0x00000000fffff984 */ /* 0x000fe20000000800 */
[----:B------:R-:W-:Y:S01]  /*2dd0*/  @!PT LDS RZ, [RZ] ;  /* 0x00000000fffff984 */ /* 0x000fe20000000800 */
[----:B------:R-:W-:Y:S01]  /*2de0*/  LDGSTS.E [R185], desc[UR16][R150.64], !P1 ;  /* 0x0000000096b97fae */ /* 0x000fe2000c921850 */
[-C--:B------:R-:W-:Y:S01]  /*2df0*/  LEA.HI.X.SX32 R141, R217, R151.reuse, 0x2, P0 ;  /* 0x00000097d98d7211 */ /* 0x080fe200000f16ff */
[----:B------:R-:W-:Y:S01]  /*2e00*/  IMAD R213, R158, 0x1f, RZ ;  /* 0x0000001f9ed57824 */ /* 0x000fe200078e02ff */
[-C--:B------:R-:W-:Y:S01]  /*2e10*/  IADD3 R134, P2, R135, R150.reuse, RZ ;  /* 0x0000009687867210 */ /* 0x080fe20007f5e0ff */
[----:B------:R-:W-:Y:S01]  /*2e20*/  LDGSTS.E [R185+0x4], desc[UR16][R90.64], !P5 ;  /* 0x000040005ab97fae */ /* 0x000fe2000e921850 */
[-C--:B------:R-:W-:Y:S01]  /*2e30*/  IADD3 R144, P0, R145, R150.reuse, RZ ;  /* 0x0000009691907210 */ /* 0x080fe20007f1e0ff */
[----:B------:R-:W-:Y:S01]  /*2e40*/  IMAD.IADD R33, R33, 0x1, R38 ;  /* 0x0000000121217824 */ /* 0x000fe200078e0226 */
[-C--:B------:R-:W-:Y:S01]  /*2e50*/  LEA.HI.X.SX32 R135, R219, R151.reuse, 0x2, P2 ;  /* 0x00000097db877211 */ /* 0x080fe200010f16ff */
[----:B------:R-:W-:Y:S01]  /*2e60*/  LDGSTS.E [R185+0x8], desc[UR16][R92.64], !P3 ;  /* 0x000080005cb97fae */ /* 0x000fe2000d921850 */
[-C--:B------:R-:W-:Y:S01]  /*2e70*/  LEA.HI.X.SX32 R145, R209, R151.reuse, 0x2, P0 ;  /* 0x00000097d1917211 */ /* 0x080fe200000f16ff */
[----:B------:R-:W-:Y:S01]  /*2e80*/  IMAD R9, R9, UR9, RZ ;  /* 0x0000000909097c24 */ /* 0x000fe2000f8e02ff */
[-C--:B------:R-:W-:Y:S01]  /*2e90*/  IADD3 R138, P2, R139, R150.reuse, RZ ;  /* 0x000000968b8a7210 */ /* 0x080fe20007f5e0ff */
[----:B------:R-:W-:Y:S01]  /*2ea0*/  LDGSTS.E [R185+0xc], desc[UR16][R94.64], !P4 ;  /* 0x0000c0005eb97fae */ /* 0x000fe2000e121850 */
[-C--:B------:R-:W-:Y:S01]  /*2eb0*/  IADD3 R148, P0, R149, R150.reuse, RZ ;  /* 0x0000009695947210 */ /* 0x080fe20007f1e0ff */
[----:B------:R-:W-:Y:S01]  /*2ec0*/  IMAD R7, R7, UR9, RZ ;  /* 0x0000000907077c24 */ /* 0x000fe2000f8e02ff */
[-C--:B------:R-:W-:Y:S01]  /*2ed0*/  LEA.HI.X.SX32 R139, R218, R151.reuse, 0x2, P2 ;  /* 0x00000097da8b7211 */ /* 0x080fe200010f16ff */
[----:B------:R-:W-:Y:S01]  /*2ee0*/  IMAD R6, R6, UR9, RZ ;  /* 0x0000000906067c24 */ /* 0x000fe2000f8e02ff */
[----:B------:R-:W-:Y:S01]  /*2ef0*/  LEA.HI.X.SX32 R149, R214, R151, 0x2, P0 ;  /* 0x00000097d6957211 */ /* 0x000fe200000f16ff */
[----:B------:R-:W-:Y:S01]  /*2f00*/  IMAD.SHL.U32 R186, R159, 0x20, RZ ;  /* 0x000000209fba7824 */ /* 0x000fe200078e00ff */
[----:B------:R-:W-:-:S02]  /*2f10*/  IADD3 R142, P2, R143, R150, RZ ;  /* 0x000000968f8e7210 */ /* 0x000fc40007f5e0ff */
[----:B------:R-:W-:Y:S01]  /*2f20*/  ISETP.GE.U32.AND P0, PT, R37, 0x7fffffdc, PT ;  /* 0x7fffffdc2500780c */ /* 0x000fe20003f06070 */
[----:B------:R-:W-:Y:S01]  /*2f30*/  VIADD R37, R168, 0xfffffff9 ;  /* 0xfffffff9a8257836 */ /* 0x000fe20000000000 */
[----:B------:R-:W-:Y:S02]  /*2f40*/  SEL R26, RZ, 0x7fff8, P6 ;  /* 0x0007fff8ff1a7807 */ /* 0x000fe40003000000 */
[----:B------:R-:W-:Y:S01]  /*2f50*/  ISETP.GE.U32.AND P6, PT, R25, 0x7fffffc2, PT ;  /* 0x7fffffc21900780c */ /* 0x000fe20003fc6070 */
[----:B------:R-:W-:Y:S01]  /*2f60*/  IMAD R25, R158, 0x7c, RZ ;  /* 0x0000007c9e197824 */ /* 0x000fe200078e02ff */
[-C--:B------:R-:W-:Y:S02]  /*2f70*/  LEA.HI.X.SX32 R143, R216, R151.reuse, 0x2, P2 ;  /* 0x00000097d88f7211 */ /* 0x080fe400010f16ff */
[----:B------:R-:W-:Y:S02]  /*2f80*/  IADD3 R146, P2, R147, R150, RZ ;  /* 0x0000009693927210 */ /* 0x000fe40007f5e0ff */
[----:B------:R-:W-:Y:S01]  /*2f90*/  ISETP.GE.U32.AND P1, PT, R37, 0x7fffffda, PT ;  /* 0x7fffffda2500780c */ /* 0x000fe20003f26070 */
[----:B------:R-:W-:Y:S01]  /*2fa0*/  VIADD R37, R168, 0xfffffff7 ;  /* 0xfffffff7a8257836 */ /* 0x000fe20000000000 */
[----:B------:R-:W-:-:S02]  /*2fb0*/  LEA.HI.X.SX32 R147, R215, R151, 0x2, P2 ;  /* 0x00000097d7937211 */ /* 0x000fc400010f16ff */
[----:B------:R-:W-:Y:S02]  /*2fc0*/  IADD3 R24, P2, R25, R150, RZ ;  /* 0x0000009619187210 */ /* 0x000fe40007f5e0ff */
[----:B------:R-:W-:Y:S01]  /*2fd0*/  ISETP.GE.U32.AND P3, PT, R37, 0x7fffffd8, PT ;  /* 0x7fffffd82500780c */ /* 0x000fe20003f66070 */
[----:B------:R-:W-:Y:S01]  /*2fe0*/  VIADD R37, R168, 0xfffffff6 ;  /* 0xfffffff6a8257836 */ /* 0x000fe20000000000 */
[----:B------:R-:W-:Y:S02]  /*2ff0*/  LOP3.LUT R171, R2, 0x10, RZ, 0x3c, !PT ;  /* 0x0000001002ab7812 */ /* 0x000fe400078e3cff */
[----:B------:R-:W-:Y:S02]  /*3000*/  LEA.HI.X.SX32 R25, R213, R151, 0x2, P2 ;  /* 0x00000097d5197211 */ /* 0x000fe400010f16ff */
[----:B------:R-:W-:Y:S01]  /*3010*/  ISETP.GE.U32.AND P2, PT, R39, 0x7fffffdb, PT ;  /* 0x7fffffdb2700780c */ /* 0x000fe20003f46070 */
[----:B------:R-:W-:Y:S01]  /*3020*/  VIADD R39, R168, 0xfffffff8 ;  /* 0xfffffff8a8277836 */ /* 0x000fe20000000000 */
[----:B------:R-:W-:Y:S01]  /*3030*/  ISETP.GE.U32.AND P4, PT, R37, 0x7fffffd7, PT ;  /* 0x7fffffd72500780c */ /* 0x000fe20003f86070 */
[----:B------:R-:W-:Y:S01]  /*3040*/  VIADD R183, R171, UR8 ;  /* 0x00000008abb77c36 */ /* 0x000fe20008000000 */
[----:B------:R-:W-:Y:S01]  /*3050*/  LOP3.LUT R171, R2, 0x20, RZ, 0x3c, !PT ;  /* 0x0000002002ab7812 */ /* 0x000fe200078e3cff */
[C---:B------:R-:W-:Y:S01]  /*3060*/  VIADD R37, R168.reuse, 0xfffffff5 ;  /* 0xfffffff5a8257836 */ /* 0x040fe20000000000 */
[----:B------:R-:W-:Y:S01]  /*3070*/  ISETP.GE.U32.AND P5, PT, R39, 0x7fffffd9, PT ;  /* 0x7fffffd92700780c */ /* 0x000fe20003fa6070 */
[C---:B------:R-:W-:Y:S01]  /*3080*/  VIADD R39, R168.reuse, 0xfffffff4 ;  /* 0xfffffff4a8277836 */ /* 0x040fe20000000000 */
[----:B------:R-:W-:Y:S01]  /*3090*/  LDGSTS.E [R183], desc[UR16][R96.64], !P0 ;  /* 0x0000000060b77fae */ /* 0x000fe2000c121850 */
[----:B------:R-:W-:Y:S01]  /*30a0*/  VIADD R181, R171, UR8 ;  /* 0x00000008abb57c36 */ /* 0x000fe20008000000 */
[----:B------:R-:W-:Y:S01]  /*30b0*/  ISETP.GE.U32.AND P0, PT, R37, 0x7fffffd6, PT ;  /* 0x7fffffd62500780c */ /* 0x000fe20003f06070 */
[----:B------:R-:W-:Y:S01]  /*30c0*/  VIADD R37, R168, 0xfffffff3 ;  /* 0xfffffff3a8257836 */ /* 0x000fe20000000000 */
[----:B------:R-:W-:Y:S01]  /*30d0*/  LOP3.LUT R171, R2, 0x30, RZ, 0x3c, !PT ;  /* 0x0000003002ab7812 */ /* 0x000fe200078e3cff */
[----:B------:R-:W-:Y:S01]  /*30e0*/  LDGSTS.E [R183+0x4], desc[UR16][R98.64], !P2 ;  /* 0x0000400062b77fae */ /* 0x000fe2000d121850 */
[----:B------:R-:W-:Y:S01]  /*30f0*/  ISETP.GE.U32.AND P2, PT, R39, 0x7fffffd5, PT ;  /* 0x7fffffd52700780c */ /* 0x000fe20003f46070 */
[C---:B------:R-:W-:Y:S01]  /*3100*/  VIADD R39, R168.reuse, 0xfffffff0 ;  /* 0xfffffff0a8277836 */ /* 0x040fe20000000000 */
[----:B------:R-:W-:Y:S01]  /*3110*/  SEL R35, RZ, 0x1fffe, P6 ;  /* 0x0001fffeff237807 */ /* 0x000fe20003000000 */
[----:B------:R-:W-:Y:S01]  /*3120*/  LDGSTS.E [R183+0x8], desc[UR16][R100.64], !P1 ;  /* 0x0000800064b77fae */ /* 0x000fe2000c921850 */
[----:B------:R-:W-:Y:S01]  /*3130*/  ISETP.GE.U32.AND P1, PT, R37, 0x7fffffd4, PT ;  /* 0x7fffffd42500780c */ /* 0x000fe20003f26070 */
[----:B------:R-:W-:Y:S01]  /*3140*/  VIADD R37, R168, 0xfffffff2 ;  /* 0xfffffff2a8257836 */ /* 0x000fe20000000000 */
[----:B------:R-:W-:Y:S01]  /*3150*/  LOP3.LUT R31, R31, 0x3, RZ, 0xc0, !PT ;  /* 0x000000031f1f7812 */ /* 0x000fe200078ec0ff */
[----:B------:R-:W-:Y:S01]  /*3160*/  LDGSTS.E [R183+0xc], desc[UR16][R102.64], !P5 ;  /* 0x0000c00066b77fae */ /* 0x000fe2000e921850 */
[----:B------:R-:W-:Y:S01]  /*3170*/  VIADD R179, R171, UR8 ;  /* 0x00000008abb37c36 */ /* 0x000fe20008000000 */
[----:B------:R-:W-:-:S02]  /*3180*/  LOP3.LUT R33, R33, 0x3, RZ, 0xc0, !PT ;  /* 0x0000000321217812 */ /* 0x000fc400078ec0ff */
[----:B------:R-:W-:Y:S01]  /*3190*/  ISETP.GE.U32.AND P5, PT, R37, 0x7fffffd3, PT ;  /* 0x7fffffd32500780c */ /* 0x000fe20003fa6070 */
[C---:B------:R-:W-:Y:S01]  /*31a0*/  VIADD R37, R168.reuse, 0xfffffff1 ;  /* 0xfffffff1a8257836 */ /* 0x040fe20000000000 */
[----:B------:R-:W-:Y:S01]  /*31b0*/  LDGSTS.E [R181], desc[UR16][R104.64], !P3 ;  /* 0x0000000068b57fae */ /* 0x000fe2000d921850 */
[----:B------:R-:W-:Y:S02]  /*31c0*/  IADD3 R17, R31, R30, R17 ;  /* 0x0000001e1f117210 */ /* 0x000fe40007ffe011 */
[----:B------:R-:W-:Y:S01]  /*31d0*/  IADD3 R3, R33, R26, R3 ;  /* 0x0000001a21037210 */ /* 0x000fe20007ffe003 */
[----:B------:R-:W-:Y:S01]  /*31e0*/  LDGSTS.E [R181+0x4], desc[UR16][R106.64], !P4 ;  /* 0x000040006ab57fae */ /* 0x000fe2000e121850 */
[----:B------:R-:W-:Y:S01]  /*31f0*/  ISETP.GE.U32.AND P3, PT, R37, 0x7fffffd2, PT ;  /* 0x7fffffd22500780c */ /* 0x000fe20003f66070 */
[C---:B------:R-:W-:Y:S01]  /*3200*/  VIADD R37, R168.reuse, 0xffffffe0 ;  /* 0xffffffe0a8257836 */ /* 0x040fe20000000000 */
[----:B------:R-:W-:Y:S01]  /*3210*/  ISETP.GE.U32.AND P4, PT, R39, 0x7fffffd1, PT ;  /* 0x7fffffd12700780c */ /* 0x000fe20003f86070 */
[----:B------:R-:W-:Y:S01]  /*3220*/  LDGSTS.E [R181+0x8], desc[UR16][R108.64], !P0 ;  /* 0x000080006cb57fae */ /* 0x000fe2000c121850 */
[----:B------:R-:W-:Y:S01]  /*3230*/  VIADD R39, R168, 0xffffffcc ;  /* 0xffffffcca8277836 */ /* 0x000fe20000000000 */
[----:B------:R-:W-:Y:S01]  /*3240*/  LOP3.LUT R171, R2, 0x40, RZ, 0x3c, !PT ;  /* 0x0000004002ab7812 */ /* 0x000fe200078e3cff */
[----:B------:R-:W-:Y:S01]  /*3250*/  IMAD.SHL.U32 R17, R17, 0x100, RZ ;  /* 0x0000010011117824 */ /* 0x000fe200078e00ff */
[----:B------:R-:W-:Y:S01]  /*3260*/  LDGSTS.E [R181+0xc], desc[UR16][R110.64], !P2 ;  /* 0x0000c0006eb57fae */ /* 0x000fe2000d121850 */
[----:B------:R-:W-:-:S02]  /*3270*/  ISETP.GE.U32.AND P0, PT, R37, 0x7fffffc1, PT ;  /* 0x7fffffc12500780c */ /* 0x000fc40003f06070 */
[----:B------:R-:W-:Y:S01]  /*3280*/  ISETP.GE.AND P2, PT, R170, R37, PT ;  /* 0x00000025aa00720c */ /* 0x000fe20003f46270 */
[C---:B------:R-:W-:Y:S01]  /*3290*/  VIADD R37, R168.reuse, 0xffffffcd ;  /* 0xffffffcda8257836 */ /* 0x040fe20000000000 */
[----:B------:R-:W-:Y:S01]  /*32a0*/  LDGSTS.E [R179], desc[UR16][R112.64], !P1 ;  /* 0x0000000070b37fae */ /* 0x000fe2000c921850 */
[----:B------:R-:W-:Y:S01]  /*32b0*/  ISETP.GE.U32.AND P1, PT, R39, 0x7fffffad, PT ;  /* 0x7fffffad2700780c */ /* 0x000fe20003f26070 */
[C---:B------:R-:W-:Y:S01]  /*32c0*/  VIADD R39, R168.reuse, 0xffffffce ;  /* 0xffffffcea8277836 */ /* 0x040fe20000000000 */
[----:B------:R-:W-:Y:S01]  /*32d0*/  SEL R68, RZ, 0x1, P0 ;  /* 0x00000001ff447807 */ /* 0x000fe20000000000 */
[----:B------:R-:W-:Y:S01]  /*32e0*/  LDGSTS.E [R179+0x4], desc[UR16][R114.64], !P5 ;  /* 0x0000400072b37fae */ /* 0x000fe2000e921850 */
[----:B------:R-:W-:Y:S01]  /*32f0*/  ISETP.GE.U32.AND P6, PT, R37, 0x7fffffae, PT ;  /* 0x7fffffae2500780c */ /* 0x000fe20003fc6070 */
[----:B------:R-:W-:Y:S01]  /*3300*/  VIADD R37, R168, 0xffffffcf ;  /* 0xffffffcfa8257836 */ /* 0x000fe20000000000 */
[----:B------:R-:W-:Y:S01]  /*3310*/  SEL R41, RZ, 0x1, P1 ;  /* 0x00000001ff297807 */ /* 0x000fe20000800000 */
[----:B------:R-:W-:Y:S01]  /*3320*/  IMAD.IADD R35, R68, 0x1, R35 ;  /* 0x0000000144237824 */ /* 0x000fe200078e0223 */
[----:B------:R-:W-:Y:S01]  /*3330*/  ISETP.GE.U32.AND P1, PT, R39, 0x7fffffaf, PT ;  /* 0x7fffffaf2700780c */ /* 0x000fe20003f26070 */
[C---:B------:R-:W-:Y:S01]  /*3340*/  VIADD R39, R168.reuse, 0xffffffc8 ;  /* 0xffffffc8a8277836 */ /* 0x040fe20000000000 */
[----:B------:R-:W-:Y:S01]  /*3350*/  SEL R42, RZ, 0x1fffe, P6 ;  /* 0x0001fffeff2a7807 */ /* 0x000fe20003000000 */
[----:B------:R-:W-:Y:S01]  /*3360*/  LDGSTS.E [R179+0x8], desc[UR16][R116.64], !P3 ;  /* 0x0000800074b37fae */ /* 0x000fe2000d921850 */
[----:B------:R-:W-:Y:S01]  /*3370*/  ISETP.GE.U32.AND P6, PT, R37, 0x7fffffb0, PT ;  /* 0x7fffffb02500780c */ /* 0x000fe20003fc6070 */
[C---:B------:R-:W-:Y:S01]  /*3380*/  VIADD R37, R168.reuse, 0xffffffc9 ;  /* 0xffffffc9a8257836 */ /* 0x040fe20000000000 */
[----:B------:R-:W-:Y:S01]  /*3390*/  SEL R40, RZ, 0x4, P1 ;  /* 0x00000004ff287807 */ /* 0x000fe20000800000 */
[----:B------:R-:W-:Y:S01]  /*33a0*/  LDGSTS.E [R179+0xc], desc[UR16][R118.64], !P4 ;  /* 0x0000c00076b37fae */ /* 0x000fe2000e121850 */
[----:B------:R-:W-:Y:S01]  /*33b0*/  ISETP.GE.U32.AND P1, PT, R39, 0x7fffffa9, PT ;  /* 0x7fffffa92700780c */ /* 0x000fe20003f26070 */
[----:B------:R-:W-:Y:S01]  /*33c0*/  VIADD R173, R171, UR8 ;  /* 0x00000008abad7c36 */ /* 0x000fe20008000000 */
[----:B------:R-:W-:Y:S01]  /*33d0*/  SEL R39, RZ, 0x7fff8, P6 ;  /* 0x0007fff8ff277807 */ /* 0x000fe20003000000 */
[----:B------:R-:W-:Y:S01]  /*33e0*/  IMAD.IADD R41, R41, 0x1, R42 ;  /* 0x0000000129297824 */ /* 0x000fe200078e022a */
[----:B------:R-:W-:Y:S01]  /*33f0*/  ISETP.GE.U32.AND P6, PT, R37, 0x7fffffaa, PT ;  /* 0x7fffffaa2500780c */ /* 0x000fe20003fc6070 */
[----:B------:R-:W-:Y:S01]  /*3400*/  VIADD R37, R168, 0xffffffcb ;  /* 0xffffffcba8257836 */ /* 0x000fe20000000000 */
[----:B------:R-:W-:-:S02]  /*3410*/  SEL R43, RZ, 0x1, P1 ;  /* 0x00000001ff2b7807 */ /* 0x000fc40000800000 */
[----:B------:R-:W-:Y:S01]  /*3420*/  ISETP.GE.U32.AND P1, PT, R44, 0x7fffffab, PT ;  /* 0x7fffffab2c00780c */ /* 0x000fe20003f26070 */
[----:B------:R-:W-:Y:S01]  /*3430*/  VIADD R44, R168, 0xffffffc4 ;  /* 0xffffffc4a82c7836 */ /* 0x000fe20000000000 */
[----:B------:R-:W-:Y:S02]  /*3440*/  SEL R46, RZ, 0x1fffe, P6 ;  /* 0x0001fffeff2e7807 */ /* 0x000fe40003000000 */
[----:B------:R-:W-:Y:S02]  /*3450*/  ISETP.GE.U32.AND P6, PT, R37, 0x7fffffac, PT ;  /* 0x7fffffac2500780c */ /* 0x000fe40003fc6070 */
[----:B------:R-:W-:Y:S01]  /*3460*/  SEL R37, RZ, 0x4, P1 ;  /* 0x00000004ff257807 */ /* 0x000fe20000800000 */
[----:B------:R-:W-:Y:S01]  /*3470*/  IMAD.IADD R43, R43, 0x1, R46 ;  /* 0x000000012b2b7824 */ /* 0x000fe200078e022e */
[----:B------:R-:W-:Y:S02]  /*3480*/  ISETP.GE.U32.AND P1, PT, R44, 0x7fffffa5, PT ;  /* 0x7fffffa52c00780c */ /* 0x000fe40003f26070 */
[----:B------:R-:W-:-:S02]  /*3490*/  SEL R44, RZ, 0x7fff8, P6 ;  /* 0x0007fff8ff2c7807 */ /* 0x000fc40003000000 */
[----:B------:R-:W-:Y:S01]  /*34a0*/  ISETP.GE.U32.AND P6, PT, R45, 0x7fffffa6, PT ;  /* 0x7fffffa62d00780c */ /* 0x000fe20003fc6070 */
[----:B------:R-:W-:Y:S01]  /*34b0*/  VIADD R45, R168, 0xffffffc7 ;  /* 0xffffffc7a82d7836 */ /* 0x000fe20000000000 */
[----:B------:R-:W-:Y:S02]  /*34c0*/  SEL R47, RZ, 0x1, P1 ;  /* 0x00000001ff2f7807 */ /* 0x000fe40000800000 */
[----:B------:R-:W-:Y:S01]  /*34d0*/  ISETP.GE.U32.AND P1, PT, R48, 0x7fffffa7, PT ;  /* 0x7fffffa73000780c */ /* 0x000fe20003f26070 */
[----:B------:R-:W-:Y:S01]  /*34e0*/  VIADD R48, R168, 0xffffffc1 ;  /* 0xffffffc1a8307836 */ /* 0x000fe20000000000 */
[----:B------:R-:W-:Y:S02]  /*34f0*/  SEL R50, RZ, 0x1fffe, P6 ;  /* 0x0001fffeff327807 */ /* 0x000fe40003000000 */
[----:B------:R-:W-:Y:S02]  /*3500*/  ISETP.GE.U32.AND P6, PT, R45, 0x7fffffa8, PT ;  /* 0x7fffffa82d00780c */ /* 0x000fe40003fc6070 */
[----:B------:R-:W-:Y:S01]  /*3510*/  SEL R45, RZ, 0x4, P1 ;  /* 0x00000004ff2d7807 */ /* 0x000fe20000800000 */
[----:B------:R-:W-:Y:S01]  /*3520*/  IMAD.IADD R47, R47, 0x1, R50 ;  /* 0x000000012f2f7824 */ /* 0x000fe200078e0232 */
[----:B------:R-:W-:-:S02]  /*3530*/  ISETP.GE.U32.AND P1, PT, R48, 0x7fffffa2, PT ;  /* 0x7fffffa23000780c */ /* 0x000fc40003f26070 */
[----:B------:R-:W-:Y:S02]  /*3540*/  SEL R48, RZ, 0x7fff8, P6 ;  /* 0x0007fff8ff307807 */ /* 0x000fe40003000000 */
[----:B------:R-:W-:Y:S01]  /*3550*/  ISETP.GE.U32.AND P6, PT, R51, 0x7fffffa3, PT ;  /* 0x7fffffa33300780c */ /* 0x000fe20003fc6070 */
[----:B------:R-:W-:Y:S01]  /*3560*/  VIADD R51, R168, 0xffffffdd ;  /* 0xffffffdda8337836 */ /* 0x000fe20000000000 */
[----:B------:R-:W-:Y:S02]  /*3570*/  SEL R54, RZ, 0x1fffe, P1 ;  /* 0x0001fffeff367807 */ /* 0x000fe40000800000 */
[----:B------:R-:W-:Y:S02]  /*3580*/  ISETP.GE.U32.AND P1, PT, R49, 0x7fffffa4, PT ;  /* 0x7fffffa43100780c */ /* 0x000fe40003f26070 */
[----:B------:R-:W-:Y:S02]  /*3590*/  SEL R49, RZ, 0x4, P6 ;  /* 0x00000004ff317807 */ /* 0x000fe40003000000 */
[----:B------:R-:W-:-:S02]  /*35a0*/  ISETP.GE.U32.AND P6, PT, R52, 0x7fffffbd, PT ;  /* 0x7fffffbd3400780c */ /* 0x000fc40003fc6070 */
[----:B------:R-:W-:Y:S02]  /*35b0*/  SEL R52, RZ, 0x7fff8, P1 ;  /* 0x0007fff8ff347807 */ /* 0x000fe40000800000 */
[----:B------:R-:W-:Y:S01]  /*35c0*/  ISETP.GE.U32.AND P1, PT, R51, 0x7fffffbe, PT ;  /* 0x7fffffbe3300780c */ /* 0x000fe20003f26070 */
[C---:B------:R-:W-:Y:S01]  /*35d0*/  VIADD R51, R168.reuse, 0xffffffdf ;  /* 0xffffffdfa8337836 */ /* 0x040fe20000000000 */
[----:B------:R-:W-:Y:S02]  /*35e0*/  SEL R53, RZ, 0x1, P6 ;  /* 0x00000001ff357807 */ /* 0x000fe40003000000 */
[----:B------:R-:W-:Y:S01]  /*35f0*/  ISETP.GE.U32.AND P6, PT, R55, 0x7fffffbf, PT ;  /* 0x7fffffbf3700780c */ /* 0x000fe20003fc6070 */
[----:B------:R-:W-:Y:S01]  /*3600*/  VIADD R55, R168, 0xffffffd9 ;  /* 0xffffffd9a8377836 */ /* 0x000fe20000000000 */
[----:B------:R-:W-:Y:S02]  /*3610*/  SEL R58, RZ, 0x1fffe, P1 ;  /* 0x0001fffeff3a7807 */ /* 0x000fe40000800000 */
[----:B------:R-:W-:-:S02]  /*3620*/  ISETP.GE.U32.AND P1, PT, R51, 0x7fffffc0, PT ;  /* 0x7fffffc03300780c */ /* 0x000fc40003f26070 */
[----:B------:R-:W-:Y:S01]  /*3630*/  SEL R51, RZ, 0x4, P6 ;  /* 0x00000004ff337807 */ /* 0x000fe20003000000 */
[----:B------:R-:W-:Y:S01]  /*3640*/  IMAD.IADD R53, R53, 0x1, R58 ;  /* 0x0000000135357824 */ /* 0x000fe200078e023a */
[----:B------:R-:W-:Y:S02]  /*3650*/  ISETP.GE.U32.AND P6, PT, R56, 0x7fffffb9, PT ;  /* 0x7fffffb93800780c */ /* 0x000fe40003fc6070 */
[----:B------:R-:W-:Y:S02]  /*3660*/  SEL R56, RZ, 0x7fff8, P1 ;  /* 0x0007fff8ff387807 */ /* 0x000fe40000800000 */
[----:B------:R-:W-:Y:S01]  /*3670*/  ISETP.GE.U32.AND P1, PT, R55, 0x7fffffba, PT ;  /* 0x7fffffba3700780c */ /* 0x000fe20003f26070 */
[C---:B------:R-:W-:Y:S01]  /*3680*/  VIADD R55, R168.reuse, 0xffffffd4 ;  /* 0xffffffd4a8377836 */ /* 0x040fe20000000000 */
[----:B------:R-:W-:Y:S02]  /*3690*/  SEL R57, RZ, 0x1, P6 ;  /* 0x00000001ff397807 */ /* 0x000fe40003000000 */
[----:B------:R-:W-:Y:S01]  /*36a0*/  ISETP.GE.U32.AND P6, PT, R59, 0x7fffffbb, PT ;  /* 0x7fffffbb3b00780c */ /* 0x000fe20003fc6070 */
[----:B------:R-:W-:Y:S01]  /*36b0*/  VIADD R59, R168, 0xffffffd5 ;  /* 0xffffffd5a83b7836 */ /* 0x000fe20000000000 */
[----:B------:R-:W-:-:S02]  /*36c0*/  SEL R60, RZ, 0x1fffe, P1 ;  /* 0x0001fffeff3c7807 */ /* 0x000fc40000800000 */
[----:B------:R-:W-:Y:S02]  /*36d0*/  ISETP.GE.U32.AND P1, PT, R55, 0x7fffffb5, PT ;  /* 0x7fffffb53700780c */ /* 0x000fe40003f26070 */
[----:B------:R-:W-:Y:S01]  /*36e0*/  SEL R55, RZ, 0x4, P6 ;  /* 0x00000004ff377807 */ /* 0x000fe20003000000 */
[----:B------:R-:W-:Y:S01]  /*36f0*/  IMAD.IADD R57, R57, 0x1, R60 ;  /* 0x0000000139397824 */ /* 0x000fe200078e023c */
[----:B------:R-:W-:Y:S01]  /*3700*/  ISETP.GE.U32.AND P6, PT, R59, 0x7fffffb6, PT ;  /* 0x7fffffb63b00780c */ /* 0x000fe20003fc6070 */
[----:B------:R-:W-:Y:S01]  /*3710*/  VIADD R59, R168, 0xffffffd7 ;  /* 0xffffffd7a83b7836 */ /* 0x000fe20000000000 */
[----:B------:R-:W-:Y:S02]  /*3720*/  SEL R61, RZ, 0x1, P1 ;  /* 0x00000001ff3d7807 */ /* 0x000fe40000800000 */
[----:B------:R-:W-:Y:S01]  /*3730*/  ISETP.GE.U32.AND P1, PT, R62, 0x7fffffb7, PT ;  /* 0x7fffffb73e00780c */ /* 0x000fe20003f26070 */
[----:B------:R-:W-:Y:S01]  /*3740*/  VIADD R62, R168, 0xffffffd0 ;  /* 0xffffffd0a83e7836 */ /* 0x000fe20000000000 */
[----:B------:R-:W-:-:S02]  /*3750*/  SEL R64, RZ, 0x1fffe, P6 ;  /* 0x0001fffeff407807 */ /* 0x000fc40003000000 */
[----:B------:R-:W-:Y:S02]  /*3760*/  ISETP.GE.U32.AND P6, PT, R59, 0x7fffffb8, PT ;  /* 0x7fffffb83b00780c */ /* 0x000fe40003fc6070 */
[----:B------:R-:W-:Y:S01]  /*3770*/  SEL R59, RZ, 0x4, P1 ;  /* 0x00000004ff3b7807 */ /* 0x000fe20000800000 */
[----:B------:R-:W-:Y:S01]  /*3780*/  IMAD.IADD R61, R61, 0x1, R64 ;  /* 0x000000013d3d7824 */ /* 0x000fe200078e0240 */
[----:B------:R-:W-:Y:S02]  /*3790*/  ISETP.GE.U32.AND P1, PT, R62, 0x7fffffb1, PT ;  /* 0x7fffffb13e00780c */ /* 0x000fe40003f26070 */
[----:B------:R-:W-:Y:S02]  /*37a0*/  SEL R62, RZ, 0x7fff8, P6 ;  /* 0x0007fff8ff3e7807 */ /* 0x000fe40003000000 */
[----:B------:R-:W-:Y:S01]  /*37b0*/  ISETP.GE.U32.AND P6, PT, R63, 0x7fffffb2, PT ;  /* 0x7fffffb23f00780c */ /* 0x000fe20003fc6070 */
[----:B------:R-:W-:Y:S01]  /*37c0*/  VIADD R63, R168, 0xffffffdb ;  /* 0xffffffdba83f7836 */ /* 0x000fe20000000000 */
[----:B------:R-:W-:-:S02]  /*37d0*/  SEL R65, RZ, 0x1, P1 ;  /* 0x00000001ff417807 */ /* 0x000fc40000800000 */
[----:B------:R-:W-:Y:S02]  /*37e0*/  ISETP.GE.U32.AND P1, PT, R66, 0x7fffffb3, PT ;  /* 0x7fffffb34200780c */ /* 0x000fe40003f26070 */
[----:B------:R-:W-:Y:S02]  /*37f0*/  LOP3.LUT R35, R35, 0x3, RZ, 0xc0, !PT ;  /* 0x0000000323237812 */ /* 0x000fe400078ec0ff */
[----:B------:R-:W-:Y:S02]  /*3800*/  SEL R66, RZ, 0x1fffe, P6 ;  /* 0x0001fffeff427807 */ /* 0x000fe40003000000 */
[----:B------:R-:W-:Y:S02]  /*3810*/  ISETP.GE.U32.AND P6, PT, R63, 0x7fffffbc, PT ;  /* 0x7fffffbc3f00780c */ /* 0x000fe40003fc6070 */
[----:B------:R-:W-:Y:S01]  /*3820*/  SEL R63, RZ, 0x4, P1 ;  /* 0x00000004ff3f7807 */ /* 0x000fe20000800000 */
[----:B------:R-:W-:Y:S01]  /*3830*/  IMAD.IADD R65, R65, 0x1, R66 ;  /* 0x0000000141417824 */ /* 0x000fe200078e0242 */
[----:B------:R-:W-:Y:S01]  /*3840*/  ISETP.GE.U32.AND P1, PT, R67, 0x7fffffb4, PT ;  /* 0x7fffffb44300780c */ /* 0x000fe20003f26070 */
[----:B------:R-:W-:Y:S01]  /*3850*/  IMAD.IADD R67, R29, 0x1, R34 ;  /* 0x000000011d437824 */ /* 0x000fe200078e0222 */
[----:B------:R-:W-:-:S02]  /*3860*/  IADD3 R5, R35, R28, R5 ;  /* 0x0000001c23057210 */ /* 0x000fc40007ffe005 */
[----:B------:R-:W-:Y:S02]  /*3870*/  LOP3.LUT R26, R17, 0xf00, RZ, 0xe2, !PT ;  /* 0x00000f00111a7812 */ /* 0x000fe400078ee2ff */
[----:B------:R-:W-:Y:S02]  /*3880*/  LOP3.LUT R28, R5, 0xf, RZ, 0xc0, !PT ;  /* 0x0000000f051c7812 */ /* 0x000fe400078ec0ff */
[----:B------:R-:W-:Y:S02]  /*3890*/  LOP3.LUT R67, R67, 0x3, RZ, 0xc0, !PT ;  /* 0x0000000343437812 */ /* 0x000fe400078ec0ff */
[----:B------:R-:W-:Y:S01]  /*38a0*/  LOP3.LUT R17, R2, 0x50, RZ, 0x3c, !PT ;  /* 0x0000005002117812 */ /* 0x000fe200078e3cff */
[----:B------:R-:W-:Y:S01]  /*38b0*/  IMAD R3, R3, 0x10, R28 ;  /* 0x0000001003037824 */ /* 0x000fe200078e021c */
[----:B------:R-:W-:Y:S02]  /*38c0*/  IADD3 R27, R67, R27, R32 ;  /* 0x0000001b431b7210 */ /* 0x000fe40007ffe020 */
[----:B------:R-:W-:Y:S01]  /*38d0*/  SEL R34, RZ, 0x7fff8, P1 ;  /* 0x0007fff8ff227807 */ /* 0x000fe20000800000 */
[----:B------:R-:W-:Y:S01]  /*38e0*/  VIADD R174, R17, UR8 ;  /* 0x0000000811ae7c36 */ /* 0x000fe20008000000 */
[----:B------:R-:W-:Y:S01]  /*38f0*/  LOP3.LUT R3, R3, 0xff, RZ, 0xc0, !PT ;  /* 0x000000ff03037812 */ /* 0x000fe200078ec0ff */
[----:B------:R-:W-:Y:S01]  /*3900*/  IMAD R26, R27, 0x1000, R26 ;  /* 0x000010001b1a7824 */ /* 0x000fe200078e021a */
[----:B------:R-:W-:-:S02]  /*3910*/  ISETP.GE.U32.AND P1, PT, R187, 0x7fffffa1, PT ;  /* 0x7fffffa1bb00780c */ /* 0x000fc40003f26070 */
[----:B------:R-:W-:Y:S01]  /*3920*/  LOP3.LUT R65, R65, 0x3, RZ, 0xc0, !PT ;  /* 0x0000000341417812 */ /* 0x000fe200078ec0ff */
[----:B------:R-:W-:Y:S01]  /*3930*/  IMAD.IADD R3, R26, 0x1, R3 ;  /* 0x000000011a037824 */ /* 0x000fe200078e0203 */
[----:B------:R-:W-:Y:S02]  /*3940*/  SEL R29, RZ, 0x1, P1 ;  /* 0x00000001ff1d7807 */ /* 0x000fe40000800000 */
[----:B------:R-:W-:Y:S02]  /*3950*/  SEL R28, RZ, 0x7fff8, P6 ;  /* 0x0007fff8ff1c7807 */ /* 0x000fe40003000000 */
[----:B------:R-:W-:Y:S01]  /*3960*/  LOP3.LUT R27, R3, 0xffff, RZ, 0xc0, !PT ;  /* 0x0000ffff031b7812 */ /* 0x000fe200078ec0ff */
[----:B------:R-:W-:Y:S01]  /*3970*/  IMAD.IADD R29, R29, 0x1, R54 ;  /* 0x000000011d1d7824 */ /* 0x000fe200078e0236 */
[----:B------:R-:W-:Y:S02]  /*3980*/  LOP3.LUT R57, R57, 0x3, RZ, 0xc0, !PT ;  /* 0x0000000339397812 */ /* 0x000fe400078ec0ff */
[----:B------:R-:W-:-:S02]  /*3990*/  SHF.R.U32.HI R3, RZ, 0xf, R27 ;  /* 0x0000000fff037819 */ /* 0x000fc4000001161b */
[--C-:B------:R-:W-:Y:S02]  /*39a0*/  SHF.R.U32.HI R5, RZ, 0xc, R27.reuse ;  /* 0x0000000cff057819 */ /* 0x100fe4000001161b */
[----:B------:R-:W-:Y:S02]  /*39b0*/  LOP3.LUT P5, RZ, R3, 0x1, RZ, 0xc0, !PT ;  /* 0x0000000103ff7812 */ /* 0x000fe400078ac0ff */
[--C-:B------:R-:W-:Y:S02]  /*39c0*/  SHF.R.U32.HI R3, RZ, 0xe, R27.reuse ;  /* 0x0000000eff037819 */ /* 0x100fe4000001161b */
[----:B------:R-:W-:Y:S02]  /*39d0*/  LOP3.LUT R29, R29, 0x3, RZ, 0xc0, !PT ;  /* 0x000000031d1d7812 */ /* 0x000fe400078ec0ff */
[----:B------:R-:W-:Y:S02]  /*39e0*/  LOP3.LUT P3, RZ, R3, 0x1, RZ, 0xc0, !PT ;  /* 0x0000000103ff7812 */ /* 0x000fe4000786c0ff */
[----:B------:R-:W-:-:S02]  /*39f0*/  SHF.R.U32.HI R3, RZ, 0xd, R27 ;  /* 0x0000000dff037819 */ /* 0x000fc4000001161b */
[----:B------:R-:W-:Y:S02]  /*3a00*/  LOP3.LUT R61, R61, 0x3, RZ, 0xc0, !PT ;  /* 0x000000033d3d7812 */ /* 0x000fe400078ec0ff */
[----:B------:R-:W-:Y:S01]  /*3a10*/  LOP3.LUT P4, RZ, R3, 0x1, RZ, 0xc0, !PT ;  /* 0x0000000103ff7812 */ /* 0x000fe2000788c0ff */
[----:B------:R-:W-:Y:S01]  /*3a20*/  LDGSTS.E [R173], desc[UR16][R120.64], P5 ;  /* 0x0000000078ad7fae */ /* 0x000fe2000a921850 */
[--C-:B------:R-:W-:Y:S02]  /*3a30*/  SHF.R.U32.HI R3, RZ, 0xb, R27.reuse ;  /* 0x0000000bff037819 */ /* 0x100fe4000001161b */
[----:B------:R-:W-:Y:S02]  /*3a40*/  LOP3.LUT P5, RZ, R5, 0x1, RZ, 0xc0, !PT ;  /* 0x0000000105ff7812 */ /* 0x000fe400078ac0ff */
[----:B------:R-:W-:Y:S01]  /*3a50*/  SHF.R.U32.HI R5, RZ, 0x8, R27 ;  /* 0x00000008ff057819 */ /* 0x000fe2000001161b */
[----:B------:R-:W-:Y:S01]  /*3a60*/  LDGSTS.E [R173+0x4], desc[UR16][R122.64], P3 ;  /* 0x000040007aad7fae */ /* 0x000fe20009921850 */
[----:B------:R-:W-:-:S02]  /*3a70*/  LOP3.LUT P3, RZ, R3, 0x1, RZ, 0xc0, !PT ;  /* 0x0000000103ff7812 */ /* 0x000fc4000786c0ff */
[----:B------:R-:W-:Y:S02]  /*3a80*/  SHF.R.U32.HI R3, RZ, 0xa, R27 ;  /* 0x0000000aff037819 */ /* 0x000fe4000001161b */
[----:B------:R-:W-:Y:S01]  /*3a90*/  IADD3 R34, R65, R34, R63 ;  /* 0x0000002241227210 */ /* 0x000fe20007ffe03f */
[----:B------:R-:W-:Y:S01]  /*3aa0*/  LDGSTS.E [R173+0x8], desc[UR16][R124.64], P4 ;  /* 0x000080007cad7fae */ /* 0x000fe2000a121850 */
[----:B------:R-:W-:Y:S02]  /*3ab0*/  LOP3.LUT P4, RZ, R3, 0x1, RZ, 0xc0, !PT ;  /* 0x0000000103ff7812 */ /* 0x000fe4000788c0ff */
[----:B------:R-:W-:Y:S01]  /*3ac0*/  SHF.R.U32.HI R3, RZ, 0x9, R27 ;  /* 0x00000009ff037819 */ /* 0x000fe2000001161b */
[----:B------:R-:W-:Y:S01]  /*3ad0*/  LDGSTS.E [R173+0xc], desc[UR16][R126.64], P5 ;  /* 0x0000c0007ead7fae */ /* 0x000fe2000a921850 */
[----:B------:R-:W-:Y:S02]  /*3ae0*/  IADD3 R28, R57, R28, R55 ;  /* 0x0000001c391c7210 */ /* 0x000fe40007ffe037 */
[----:B------:R-:W-:Y:S01]  /*3af0*/  LOP3.LUT P5, RZ, R3, 0x1, RZ, 0xc0, !PT ;  /* 0x0000000103ff7812 */ /* 0x000fe200078ac0ff */
[----:B------:R-:W-:Y:S01]  /*3b00*/  LDGSTS.E [R174], desc[UR16][R128.64], P3 ;  /* 0x0000000080ae7fae */ /* 0x000fe20009921850 */
[----:B------:R-:W-:Y:S01]  /*3b10*/  SHF.R.U32.HI R3, RZ, 0x7, R27 ;  /* 0x00000007ff037819 */ /* 0x000fe2000001161b */
[----:B------:R-:W-:Y:S01]  /*3b20*/  IMAD.SHL.U32 R28, R28, 0x100, RZ ;  /* 0x000001001c1c7824 */ /* 0x000fe200078e00ff */
[----:B------:R-:W-:-:S02]  /*3b30*/  LOP3.LUT P3, RZ, R5, 0x1, RZ, 0xc0, !PT ;  /* 0x0000000105ff7812 */ /* 0x000fc4000786c0ff */
[----:B------:R-:W-:Y:S01]  /*3b40*/  LOP3.LUT R47, R47, 0x3, RZ, 0xc0, !PT ;  /* 0x000000032f2f7812 */ /* 0x000fe200078ec0ff */
[----:B------:R-:W-:Y:S01]  /*3b50*/  LDGSTS.E [R174+0x4], desc[UR16][R130.64], P4 ;  /* 0x0000400082ae7fae */ /* 0x000fe2000a121850 */
[----:B------:R-:W-:Y:S02]  /*3b60*/  LOP3.LUT P4, RZ, R3, 0x1, RZ, 0xc0, !PT ;  /* 0x0000000103ff7812 */ /* 0x000fe4000788c0ff */
[----:B------:R-:W-:Y:S02]  /*3b70*/  SHF.R.U32.HI R3, RZ, 0x6, R27 ;  /* 0x00000006ff037819 */ /* 0x000fe4000001161b */
[----:B------:R-:W-:Y:S01]  /*3b80*/  IADD3 R29, R29, R52, R49 ;  /* 0x000000341d1d7210 */ /* 0x000fe20007ffe031 */
[----:B------:R-:W-:Y:S01]  /*3b90*/  LDGSTS.E [R174+0x8], desc[UR16][R132.64], P5 ;  /* 0x0000800084ae7fae */ /* 0x000fe2000a921850 */
[----:B------:R-:W-:Y:S02]  /*3ba0*/  LOP3.LUT P5, RZ, R3, 0x1, RZ, 0xc0, !PT ;  /* 0x0000000103ff7812 */ /* 0x000fe400078ac0ff */
[----:B------:R-:W-:Y:S01]  /*3bb0*/  SHF.R.U32.HI R3, RZ, 0x5, R27 ;  /* 0x00000005ff037819 */ /* 0x000fe2000001161b */
[----:B------:R-:W-:Y:S01]  /*3bc0*/  LDGSTS.E [R174+0xc], desc[UR16][R134.64], P3 ;  /* 0x0000c00086ae7fae */ /* 0x000fe20009921850 */
[----:B------:R-:W-:-:S02]  /*3bd0*/  LOP3.LUT R43, R43, 0x3, RZ, 0xc0, !PT ;  /* 0x000000032b2b7812 */ /* 0x000fc400078ec0ff */
[----:B------:R-:W-:Y:S02]  /*3be0*/  LOP3.LUT R17, R2, 0x60, RZ, 0x3c, !PT ;  /* 0x0000006002117812 */ /* 0x000fe400078e3cff */
[----:B------:R-:W-:Y:S02]  /*3bf0*/  IADD3 R59, R61, R62, R59 ;  /* 0x0000003e3d3b7210 */ /* 0x000fe40007ffe03b */
[----:B------:R-:W-:Y:S01]  /*3c00*/  LOP3.LUT R34, R34, 0xf, RZ, 0xc0, !PT ;  /* 0x0000000f22227812 */ /* 0x000fe200078ec0ff */
[----:B------:R-:W-:Y:S01]  /*3c10*/  VIADD R175, R17, UR8 ;  /* 0x0000000811af7c36 */ /* 0x000fe20008000000 */
[----:B------:R-:W-:Y:S01]  /*3c20*/  IADD3 R45, R47, R48, R45 ;  /* 0x000000302f2d7210 */ /* 0x000fe20007ffe02d */
[----:B------:R-:W-:Y:S01]  /*3c30*/  VIADD R17, R168, 0x1f ;  /* 0x0000001fa8117836 */ /* 0x000fe20000000000 */
[----:B------:R-:W-:Y:S01]  /*3c40*/  LOP3.LUT R26, R29, 0xf, RZ, 0xc0, !PT ;  /* 0x0000000f1d1a7812 */ /* 0x000fe200078ec0ff */
[----:B------:R-:W-:Y:S01]  /*3c50*/  IMAD R34, R59, 0x10, R34 ;  /* 0x000000103b227824 */ /* 0x000fe200078e0222 */
[----:B------:R-:W-:Y:S01]  /*3c60*/  LOP3.LUT P3, RZ, R3, 0x1, RZ, 0xc0, !PT ;  /* 0x0000000103ff7812 */ /* 0x000fe2000786c0ff */
[----:B------:R-:W-:Y:S01]  /*3c70*/  LDGSTS.E [R175], desc[UR16][R136.64], P4 ;  /* 0x0000000088af7fae */ /* 0x000fe2000a121850 */
[----:B------:R-:W-:Y:S01]  /*3c80*/  IADD3 R37, R43, R44, R37 ;  /* 0x0000002c2b257210 */ /* 0x000fe20007ffe025 */
[----:B------:R-:W-:Y:S01]  /*3c90*/  IMAD R45, R45, 0x10, R26 ;  /* 0x000000102d2d7824 */ /* 0x000fe200078e021a */
[----:B------:R-:W-:Y:S01]  /*3ca0*/  LOP3.LUT R53, R53, 0x3, RZ, 0xc0, !PT ;  /* 0x0000000335357812 */ /* 0x000fe200078ec0ff */
[----:B------:R-:W-:Y:S01]  /*3cb0*/  LDGSTS.E [R175+0x4], desc[UR16][R138.64], P5 ;  /* 0x000040008aaf7fae */ /* 0x000fe2000a921850 */
[----:B------:R-:W-:Y:S01]  /*3cc0*/  SHF.R.U32.HI R3, RZ, 0x4, R27 ;  /* 0x00000004ff037819 */ /* 0x000fe2000001161b */
[----:B------:R-:W-:Y:S01]  /*3cd0*/  IMAD.SHL.U32 R26, R37, 0x100, RZ ;  /* 0x00000100251a7824 */ /* 0x000fe200078e00ff */
[----:B------:R-:W-:-:S02]  /*3ce0*/  IADD3 R51, R53, R56, R51 ;  /* 0x0000003835337210 */ /* 0x000fc40007ffe033 */
[----:B------:R-:W-:Y:S02]  /*3cf0*/  LOP3.LUT R28, R28, 0xf00, RZ, 0xe2, !PT ;  /* 0x00000f001c1c7812 */ /* 0x000fe400078ee2ff */
[----:B------:R-:W-:Y:S01]  /*3d00*/  LOP3.LUT R41, R41, 0x3, RZ, 0xc0, !PT ;  /* 0x0000000329297812 */ /* 0x000fe200078ec0ff */
[----:B------:R-:W-:Y:S01]  /*3d10*/  LDGSTS.E [R175+0x8], desc[UR16][R140.64], P3 ;  /* 0x000080008caf7fae */ /* 0x000fe20009921850 */
[----:B------:R-:W-:Y:S01]  /*3d20*/  LOP3.LUT P4, RZ, R3, 0x1, RZ, 0xc0, !PT ;  /* 0x0000000103ff7812 */ /* 0x000fe2000788c0ff */
[----:B------:R-:W-:Y:S01]  /*3d30*/  IMAD R28, R51, 0x1000, R28 ;  /* 0x00001000331c7824 */ /* 0x000fe200078e021c */
[----:B------:R-:W-:Y:S02]  /*3d40*/  LOP3.LUT R3, R34, 0xff, RZ, 0xc0, !PT ;  /* 0x000000ff22037812 */ /* 0x000fe400078ec0ff */
[----:B------:R-:W-:Y:S02]  /*3d50*/  IADD3 R39, R41, R39, R40 ;  /* 0x0000002729277210 */ /* 0x000fe40007ffe028 */
[----:B------:R-:W-:Y:S01]  /*3d60*/  LOP3.LUT R26, R26, 0xf00, RZ, 0xe2, !PT ;  /* 0x00000f001a1a7812 */ /* 0x000fe200078ee2ff */
[----:B------:R-:W-:Y:S01]  /*3d70*/  IMAD.IADD R5, R28, 0x1, R3 ;  /* 0x000000011c057824 */ /* 0x000fe200078e0203 */
[----:B------:R-:W-:-:S02]  /*3d80*/  SHF.R.U32.HI R29, RZ, 0x3, R27 ;  /* 0x00000003ff1d7819 */ /* 0x000fc4000001161b */
[----:B------:R-:W-:Y:S01]  /*3d90*/  ISETP.GT.AND P3, PT, R17, 0x1f, PT ;  /* 0x0000001f1100780c */ /* 0x000fe20003f64270 */
[----:B------:R-:W-:Y:S01]  /*3da0*/  IMAD R26, R39, 0x1000, R26 ;  /* 0x00001000271a7824 */ /* 0x000fe200078e021a */
[----:B------:R-:W-:Y:S01]  /*3db0*/  LOP3.LUT R45, R45, 0xff, RZ, 0xc0, !PT ;  /* 0x000000ff2d2d7812 */ /* 0x000fe200078ec0ff */
[----:B------:R-:W-:Y:S01]  /*3dc0*/  LDGSTS.E [R175+0xc], desc[UR16][R142.64], P4 ;  /* 0x0000c0008eaf7fae */ /* 0x000fe2000a121850 */
[----:B------:R-:W-:Y:S02]  /*3dd0*/  SHF.R.U32.HI R28, RZ, 0x2, R27 ;  /* 0x00000002ff1c7819 */ /* 0x000fe4000001161b */
[----:B------:R-:W-:Y:S01]  /*3de0*/  LOP3.LUT P6, RZ, R29, 0x1, RZ, 0xc0, !PT ;  /* 0x000000011dff7812 */ /* 0x000fe200078cc0ff */
[----:B------:R-:W-:Y:S01]  /*3df0*/  IMAD.IADD R26, R26, 0x1, R45 ;  /* 0x000000011a1a7824 */ /* 0x000fe200078e022d */
[----:B------:R-:W-:Y:S02]  /*3e00*/  SEL R3, RZ, 0x4, !P3 ;  /* 0x00000004ff037807 */ /* 0x000fe40005800000 */
[----:B------:R-:W-:-:S02]  /*3e10*/  LOP3.LUT P3, RZ, R28, 0x1, RZ, 0xc0, !PT ;  /* 0x000000011cff7812 */ /* 0x000fc4000786c0ff */
[----:B------:R-:W-:Y:S01]  /*3e20*/  ISETP.GE.AND P5, PT, R170, R168, PT ;  /* 0x000000a8aa00720c */ /* 0x000fe20003fa6270 */
[----:B------:R-:W-:Y:S01]  /*3e30*/  IMAD R168, R4, UR9, RZ ;  /* 0x0000000904a87c24 */ /* 0x000fe2000f8e02ff */
[----:B------:R-:W-:Y:S02]  /*3e40*/  LOP3.LUT R171, R2, 0x70, RZ, 0x3c, !PT ;  /* 0x0000007002ab7812 */ /* 0x000fe400078e3cff */
[----:B------:R-:W-:Y:S02]  /*3e50*/  SEL R3, R3, RZ, !P5 ;  /* 0x000000ff03037207 */ /* 0x000fe40006800000 */
[----:B------:R-:W-:Y:S01]  /*3e60*/  PRMT R176, R26, 0x5410, R5 ;  /* 0x000054101ab07816 */ /* 0x000fe20000000005 */
[----:B------:R-:W-:Y:S01]  /*3e70*/  VIADD R172, R171, UR8 ;  /* 0x00000008abac7c36 */ /* 0x000fe20008000000 */
[----:B------:R-:W-:Y:S01]  /*3e80*/  SHF.R.U32.HI R27, RZ, 0x1, R27 ;  /* 0x00000001ff1b7819 */ /* 0x000fe2000001161b */
[----:B------:R-:W-:Y:S01]  /*3e90*/  IMAD R5, R170, R159, RZ ;  /* 0x0000009faa057224 */ /* 0x000fe200078e02ff */
[----:B------:R-:W-:Y:S01]  /*3ea0*/  ISETP.NE.U32.AND P5, PT, R3, RZ, PT ;  /* 0x000000ff0300720c */ /* 0x000fe20003fa5070 */
[----:B------:R-:W-:Y:S01]  /*3eb0*/  VIADD R171, R207, UR8 ;  /* 0x00000008cfab7c36 */ /* 0x000fe20008000000 */
[----:B------:R-:W-:Y:S01]  /*3ec0*/  SHF.R.U64 R3, R176, 0x1f, RZ ;  /* 0x0000001fb0037819 */ /* 0x000fe200000012ff */
[----:B------:R-:W-:Y:S01]  /*3ed0*/  LDGSTS.E [R172], desc[UR16][R144.64], P6 ;  /* 0x0000000090ac7fae */ /* 0x000fe2000b121850 */
[----:B------:R-:W-:-:S02]  /*3ee0*/  LOP3.LUT P4, RZ, R27, 0x1, RZ, 0xc0, !PT ;  /* 0x000000011bff7812 */ /* 0x000fc4000788c0ff */
[C---:B------:R-:W-:Y:S01]  /*3ef0*/  SHF.R.U64 R26, R176.reuse, 0x1d, RZ ;  /* 0x0000001db01a7819 */ /* 0x040fe200000012ff */
[----:B------:R-:W-:Y:S01]  /*3f00*/  LDGSTS.E [R172+0x4], desc[UR16][R146.64], P3 ;  /* 0x0000400092ac7fae */ /* 0x000fe20009921850 */
[----:B------:R-:W-:Y:S01]  /*3f10*/  LOP3.LUT P3, RZ, R3, 0x1, RZ, 0xc0, !PT ;  /* 0x0000000103ff7812 */ /* 0x000fe2000786c0ff */
[----:B------:R-:W-:Y:S01]  /*3f20*/  IMAD.SHL.U32 R3, R5, 0x4, RZ ;  /* 0x0000000405037824 */ /* 0x000fe200078e00ff */
[----:B------:R-:W-:Y:S02]  /*3f30*/  SEL R177, RZ, 0x4, P2 ;  /* 0x00000004ffb17807 */ /* 0x000fe40001000000 */
[----:B------:R-:W-:Y:S02]  /*3f40*/  SHF.R.U64 R27, R176, 0x1e, RZ ;  /* 0x0000001eb01b7819 */ /* 0x000fe400000012ff */
[----:B------:R-:W-:Y:S02]  /*3f50*/  IADD3 R31, P6, R3, UR6, RZ ;  /* 0x00000006031f7c10 */ /* 0x000fe4000ffde0ff */
[----:B------:R-:W-:Y:S01]  /*3f60*/  LOP3.LUT P2, RZ, R26, 0x1, RZ, 0xc0, !PT ;  /* 0x000000011aff7812 */ /* 0x000fe2000784c0ff */
[----:B------:R-:W-:Y:S01]  /*3f70*/  LDGSTS.E [R172+0x8], desc[UR16][R148.64], P4 ;  /* 0x0000800094ac7fae */ /* 0x000fe2000a121850 */
[----:B------:R-:W-:-:S02]  /*3f80*/  LEA.HI.X.SX32 R29, R5, UR7, 0x2, P6 ;  /* 0x00000007051d7c11 */ /* 0x000fc4000b0f16ff */
[-C--:B------:R-:W-:Y:S01]  /*3f90*/  LEA R88, P6, R168, R31.reuse, 0x2 ;  /* 0x0000001fa8587211 */ /* 0x080fe200078c10ff */
[----:B------:R-:W-:Y:S01]  /*3fa0*/  LDGSTS.E [R172+0xc], desc[UR16][R24.64], !P0 ;  /* 0x0000c00018ac7fae */ /* 0x000fe2000c121850 */
[----:B------:R-:W-:Y:S02]  /*3fb0*/  LEA R86, P0, R166, R31, 0x2 ;  /* 0x0000001fa6567211 */ /* 0x000fe400078010ff */
[----:B------:R-:W-:Y:S01]  /*3fc0*/  LEA.HI.X.SX32 R89, R168, R29, 0x2, P6 ;  /* 0x0000001da8597211 */ /* 0x000fe200030f16ff */
[----:B------:R-:W0:Y:S01]  /*3fd0*/  LDGDEPBAR ;  /* 0x00000000000079af */ /* 0x000e220000000000 */
[----:B------:R-:W-:Y:S02]  /*3fe0*/  LEA R26, P6, R164, R31, 0x2 ;  /* 0x0000001fa41a7211 */ /* 0x000fe400078c10ff */
[----:B------:R-:W-:Y:S01]  /*3ff0*/  LEA.HI.X.SX32 R87, R166, R29, 0x2, P0 ;  /* 0x0000001da6577211 */ /* 0x000fe200000f16ff */
[----:B------:R1:W-:Y:S01]  /*4000*/  LDGSTS.E [R171+0xc000], desc[UR16][R88.64], P5 ;  /* 0x0c00000058ab7fae */ /* 0x0003e2000a921850 */
[----:B------:R-:W-:-:S02]  /*4010*/  LEA R84, P0, R162, R31, 0x2 ;  /* 0x0000001fa2547211 */ /* 0x000fc400078010ff */
[----:B------:R-:W-:Y:S01]  /*4020*/  LOP3.LUT P4, RZ, R27, 0x1, RZ, 0xc0, !PT ;  /* 0x000000011bff7812 */ /* 0x000fe2000788c0ff */
[----:B------:R2:W-:Y:S01]  /*4030*/  LDGSTS.E [R171+0xc400], desc[UR16][R86.64], P5 ;  /* 0x0c40000056ab7fae */ /* 0x0005e2000a921850 */
[----:B------:R-:W-:Y:S02]  /*4040*/  LEA.HI.X.SX32 R27, R164, R29, 0x2, P6 ;  /* 0x0000001da41b7211 */ /* 0x000fe400030f16ff */
[----:B------:R-:W-:Y:S02]  /*4050*/  LEA R82, P6, R160, R31, 0x2 ;  /* 0x0000001fa0527211 */ /* 0x000fe400078c10ff */
[----:B------:R-:W-:Y:S01]  /*4060*/  LEA.HI.X.SX32 R85, R162, R29, 0x2, P0 ;  /* 0x0000001da2557211 */ /* 0x000fe200000f16ff */
[----:B------:R3:W-:Y:S01]  /*4070*/  LDGSTS.E [R171+0xc800], desc[UR16][R26.64], P5 ;  /* 0x0c8000001aab7fae */ /* 0x0007e2000a921850 */
[----:B------:R-:W-:Y:S01]  /*4080*/  LEA R80, P0, R18, R31, 0x2 ;  /* 0x0000001f12507211 */ /* 0x000fe200078010ff */
[----:B-1----:R-:W-:Y:S01]  /*4090*/  IMAD.WIDE R88, R186, 0x4, R88 ;  /* 0x00000004ba587825 */ /* 0x002fe200078e0258 */
[----:B------:R-:W-:Y:S01]  /*40a0*/  LEA.HI.X.SX32 R83, R160, R29, 0x2, P6 ;  /* 0x0000001da0537211 */ /* 0x000fe200030f16ff */
[----:B------:R1:W-:Y:S01]  /*40b0*/  LDGSTS.E [R171+0xcc00], desc[UR16][R84.64], P5 ;  /* 0x0cc0000054ab7fae */ /* 0x0003e2000a921850 */
[----:B------:R-:W-:Y:S01]  /*40c0*/  LEA R78, P6, R20, R31, 0x2 ;  /* 0x0000001f144e7211 */ /* 0x000fe200078c10ff */
[----:B--2---:R-:W-:Y:S01]  /*40d0*/  IMAD.WIDE R86, R186, 0x4, R86 ;  /* 0x00000004ba567825 */ /* 0x004fe200078e0256 */
[----:B------:R-:W-:Y:S01]  /*40e0*/  LEA.HI.X.SX32 R81, R18, R29, 0x2, P0 ;  /* 0x0000001d12517211 */ /* 0x000fe200000f16ff */
[----:B------:R2:W-:Y:S01]  /*40f0*/  LDGSTS.E [R171+0xd000], desc[UR16][R82.64], P5 ;  /* 0x0d00000052ab7fae */ /* 0x0005e2000a921850 */
[----:B------:R-:W-:-:S02]  /*4100*/  LEA R76, P0, R22, R31, 0x2 ;  /* 0x0000001f164c7211 */ /* 0x000fc400078010ff */
[----:B------:R-:W-:Y:S01]  /*4110*/  LEA.HI.X.SX32 R79, R20, R29, 0x2, P6 ;  /* 0x0000001d144f7211 */ /* 0x000fe200030f16ff */
[----:B------:R4:W-:Y:S01]  /*4120*/  LDGSTS.E [R171+0xd400], desc[UR16][R80.64], P5 ;  /* 0x0d40000050ab7fae */ /* 0x0009e2000a921850 */
[----:B------:R-:W-:Y:S01]  /*4130*/  LEA R74, P6, R23, R31, 0x2 ;  /* 0x0000001f174a7211 */ /* 0x000fe200078c10ff */
[----:B---3--:R-:W-:Y:S01]  /*4140*/  IMAD.WIDE R26, R186, 0x4, R26 ;  /* 0x00000004ba1a7825 */ /* 0x008fe200078e021a */
[----:B------:R-:W-:Y:S01]  /*4150*/  LEA.HI.X.SX32 R77, R22, R29, 0x2, P0 ;  /* 0x0000001d164d7211 */ /* 0x000fe200000f16ff */
[----:B------:R3:W-:Y:S01]  /*4160*/  LDGSTS.E [R171+0xd800], desc[UR16][R78.64], P5 ;  /* 0x0d8000004eab7fae */ /* 0x0007e2000a921850 */
[----:B------:R-:W-:Y:S01]  /*4170*/  LEA R72, P0, R153, R31, 0x2 ;  /* 0x0000001f99487211 */ /* 0x000fe200078010ff */
[C---:B-1----:R-:W-:Y:S01]  /*4180*/  IMAD.WIDE R84, R186.reuse, 0x4, R84 ;  /* 0x00000004ba547825 */ /* 0x042fe200078e0254 */
[----:B------:R-:W-:Y:S01]  /*4190*/  LEA.HI.X.SX32 R75, R23, R29, 0x2, P6 ;  /* 0x0000001d174b7211 */ /* 0x000fe200030f16ff */
[----:B------:R1:W-:Y:S01]  /*41a0*/  LDGSTS.E [R171+0xdc00], desc[UR16][R76.64], P5 ;  /* 0x0dc000004cab7fae */ /* 0x0003e2000a921850 */
[----:B------:R-:W-:Y:S01]  /*41b0*/  LEA R70, P6, R155, R31, 0x2 ;  /* 0x0000001f9b467211 */ /* 0x000fe200078c10ff */
[----:B--2---:R-:W-:Y:S01]  /*41c0*/  IMAD.WIDE R82, R186, 0x4, R82 ;  /* 0x00000004ba527825 */ /* 0x004fe200078e0252 */
[----:B------:R-:W-:Y:S01]  /*41d0*/  LEA.HI.X.SX32 R73, R153, R29, 0x2, P0 ;  /* 0x0000001d99497211 */ /* 0x000fe200000f16ff */
[----:B------:R2:W-:Y:S01]  /*41e0*/  LDGSTS.E [R171+0xe000], desc[UR16][R74.64], P5 ;  /* 0x0e0000004aab7fae */ /* 0x0005e2000a921850 */
[----:B------:R-:W-:Y:S01]  /*41f0*/  LEA R68, P0, R156, R31, 0x2 ;  /* 0x0000001f9c447211 */ /* 0x000fe200078010ff */
[----:B----4-:R-:W-:Y:S01]  /*4200*/  IMAD.WIDE R80, R186, 0x4, R80 ;  /* 0x00000004ba507825 */ /* 0x010fe200078e0250 */
[----:B------:R-:W-:Y:S01]  /*4210*/  LEA.HI.X.SX32 R71, R155, R29, 0x2, P6 ;  /* 0x0000001d9b477211 */ /* 0x000fe200030f16ff */
[----:B------:R4:W-:Y:S01]  /*4220*/  LDGSTS.E [R171+0xe400], desc[UR16][R72.64], P5 ;  /* 0x0e40000048ab7fae */ /* 0x0009e2000a921850 */
[----:B------:R-:W-:Y:S01]  /*4230*/  LEA R66, P6, R16, R31, 0x2 ;  /* 0x0000001f10427211 */ /* 0x000fe200078c10ff */
[----:B---3--:R-:W-:Y:S01]  /*4240*/  IMAD.WIDE R78, R186, 0x4, R78 ;  /* 0x00000004ba4e7825 */ /* 0x008fe200078e024e */
[----:B------:R-:W-:Y:S01]  /*4250*/  LEA.HI.X.SX32 R69, R156, R29, 0x2, P0 ;  /* 0x0000001d9c457211 */ /* 0x000fe200000f16ff */
[----:B------:R3:W-:Y:S01]  /*4260*/  LDGSTS.E [R171+0xe800], desc[UR16][R70.64], P5 ;  /* 0x0e80000046ab7fae */ /* 0x0007e2000a921850 */
[C---:B------:R-:W-:Y:S01]  /*4270*/  LEA R64, P0, R15.reuse, R31, 0x2 ;  /* 0x0000001f0f407211 */ /* 0x040fe200078010ff */
[----:B-1----:R-:W-:Y:S01]  /*4280*/  IMAD.WIDE R76, R186, 0x4, R76 ;  /* 0x00000004ba4c7825 */ /* 0x002fe200078e024c */
[----:B------:R-:W-:Y:S01]  /*4290*/  LEA.HI.X.SX32 R67, R16, R29, 0x2, P6 ;  /* 0x0000001d10437211 */ /* 0x000fe200030f16ff */
[----:B------:R1:W-:Y:S01]  /*42a0*/  LDGSTS.E [R171+0xec00], desc[UR16][R68.64], P5 ;  /* 0x0ec0000044ab7fae */ /* 0x0003e2000a921850 */
[----:B------:R-:W-:Y:S01]  /*42b0*/  LEA R62, P6, R14, R31, 0x2 ;  /* 0x0000001f0e3e7211 */ /* 0x000fe200078c10ff */
[C---:B--2---:R-:W-:Y:S01]  /*42c0*/  IMAD.WIDE R74, R186.reuse, 0x4, R74 ;  /* 0x00000004ba4a7825 */ /* 0x044fe200078e024a */
[----:B------:R-:W-:Y:S01]  /*42d0*/  LEA.HI.X.SX32 R65, R15, R29, 0x2, P0 ;  /* 0x0000001d0f417211 */ /* 0x000fe200000f16ff */
[----:B------:R2:W-:Y:S01]  /*42e0*/  LDGSTS.E [R171+0xf000], desc[UR16][R66.64], P5 ;  /* 0x0f00000042ab7fae */ /* 0x0005e2000a921850 */
[----:B------:R-:W-:Y:S01]  /*42f0*/  LEA R60, P0, R13, R31, 0x2 ;  /* 0x0000001f0d3c7211 */ /* 0x000fe200078010ff */
[----:B----4-:R-:W-:Y:S01]  /*4300*/  IMAD.WIDE R72, R186, 0x4, R72 ;  /* 0x00000004ba487825 */ /* 0x010fe200078e0248 */
[----:B------:R-:W-:Y:S01]  /*4310*/  LEA.HI.X.SX32 R63, R14, R29, 0x2, P6 ;  /* 0x0000001d0e3f7211 */ /* 0x000fe200030f16ff */
[----:B------:R4:W-:Y:S01]  /*4320*/  LDGSTS.E [R171+0xf400], desc[UR16][R64.64], P5 ;  /* 0x0f40000040ab7fae */ /* 0x0009e2000a921850 */
[----:B------:R-:W-:Y:S01]  /*4330*/  LEA R58, P6, R167, R31, 0x2 ;  /* 0x0000001fa73a7211 */ /* 0x000fe200078c10ff */
[C---:B---3--:R-:W-:Y:S01]  /*4340*/  IMAD.WIDE R70, R186.reuse, 0x4, R70 ;  /* 0x00000004ba467825 */ /* 0x048fe200078e0246 */
        /* <DEDUP_REMOVED lines=8> */
[----:B------:R-:W-:-:S02]  /*43d0*/  LEA.HI.X.SX32 R57, R165, R29, 0x2, P0 ;  /* 0x0000001da5397211 */ /* 0x000fc400000f16ff */
[----:B------:R-:W-:Y:S01]  /*43e0*/  LEA R52, P0, R161, R31, 0x2 ;  /* 0x0000001fa1347211 */ /* 0x000fe200078010ff */
[C---:B----4-:R-:W-:Y:S01]  /*43f0*/  IMAD.WIDE R64, R186.reuse, 0x4, R64 ;  /* 0x00000004ba407825 */ /* 0x050fe200078e0240 */
[----:B------:R-:W-:Y:S02]  /*4400*/  LEA.HI.X.SX32 R55, R163, R29, 0x2, P6 ;  /* 0x0000001da3377211 */ /* 0x000fe400030f16ff */
[----:B------:R-:W-:Y:S01]  /*4410*/  LEA R50, P6, R157, R31, 0x2 ;  /* 0x0000001f9d327211 */ /* 0x000fe200078c10ff */
[C---:B---3--:R-:W-:Y:S01]  /*4420*/  IMAD.WIDE R62, R186.reuse, 0x4, R62 ;  /* 0x00000004ba3e7825 */ /* 0x048fe200078e023e */
[----:B------:R-:W-:Y:S02]  /*4430*/  LEA.HI.X.SX32 R53, R161, R29, 0x2, P0 ;  /* 0x0000001da1357211 */ /* 0x000fe400000f16ff */
[----:B------:R-:W-:Y:S01]  /*4440*/  LEA R48, P0, R19, R31, 0x2 ;  /* 0x0000001f13307211 */ /* 0x000fe200078010ff */
[----:B-1----:R-:W-:Y:S01]  /*4450*/  IMAD.WIDE R60, R186, 0x4, R60 ;  /* 0x00000004ba3c7825 */ /* 0x002fe200078e023c */
[----:B------:R-:W-:-:S02]  /*4460*/  LEA.HI.X.SX32 R51, R157, R29, 0x2, P6 ;  /* 0x0000001d9d337211 */ /* 0x000fc400030f16ff */
[----:B------:R-:W-:Y:S02]  /*4470*/  LEA R46, P6, R21, R31, 0x2 ;  /* 0x0000001f152e7211 */ /* 0x000fe400078c10ff */
[----:B------:R-:W-:Y:S02]  /*4480*/  LEA.HI.X.SX32 R49, R19, R29, 0x2, P0 ;  /* 0x0000001d13317211 */ /* 0x000fe400000f16ff */
[----:B------:R-:W-:Y:S02]  /*4490*/  LEA R44, P0, R10, R31, 0x2 ;  /* 0x0000001f0a2c7211 */ /* 0x000fe400078010ff */
[----:B------:R-:W-:Y:S02]  /*44a0*/  LEA.HI.X.SX32 R47, R21, R29, 0x2, P6 ;  /* 0x0000001d152f7211 */ /* 0x000fe400030f16ff */
[----:B------:R-:W-:Y:S02]  /*44b0*/  LEA R42, P6, R152, R31, 0x2 ;  /* 0x0000001f982a7211 */ /* 0x000fe400078c10ff */
        /* <DEDUP_REMOVED lines=14> */
[----:B------:R-:W-:Y:S02]  /*45a0*/  SHF.R.U64 R170, R176, 0x1c, RZ ;  /* 0x0000001cb0aa7819 */ /* 0x000fe400000012ff */
[-C--:B------:R-:W-:Y:S02]  /*45b0*/  LEA.HI.X.SX32 R31, R7, R29.reuse, 0x2, P6 ;  /* 0x0000001d071f7211 */ /* 0x080fe400030f16ff */
[----:B------:R-:W-:Y:S02]  /*45c0*/  LEA.HI.X.SX32 R29, R6, R29, 0x2, P0 ;  /* 0x0000001d061d7211 */ /* 0x000fe400000f16ff */
[----:B------:R-:W-:Y:S01]  /*45d0*/  LOP3.LUT P0, RZ, R170, 0x1, RZ, 0xc0, !PT ;  /* 0x00000001aaff7812 */ /* 0x000fe2000780c0ff */
[----:B------:R-:W-:Y:S01]  /*45e0*/  VIADD R170, R180, UR8 ;  /* 0x00000008b4aa7c36 */ /* 0x000fe20008000000 */
[----:B------:R-:W-:-:S02]  /*45f0*/  ISETP.GT.AND P6, PT, R17, 0x3f, PT ;  /* 0x0000003f1100780c */ /* 0x000fc40003fc4270 */
[----:B------:R-:W-:Y:S02]  /*4600*/  SHF.R.U64 R4, R176, 0x1b, RZ ;  /* 0x0000001bb0047819 */ /* 0x000fe400000012ff */
[----:B------:R-:W-:Y:S01]  /*4610*/  LDGSTS.E [R170+0xc200], desc[UR16][R58.64], P5 ;  /* 0x0c2000003aaa7fae */ /* 0x000fe2000a921850 */
[----:B------:R-:W-:Y:S02]  /*4620*/  SEL R177, R177, RZ, P6 ;  /* 0x000000ffb1b17207 */ /* 0x000fe40003000000 */
[----:B------:R-:W-:Y:S01]  /*4630*/  LOP3.LUT P6, RZ, R4, 0x1, RZ, 0xc0, !PT ;  /* 0x0000000104ff7812 */ /* 0x000fe200078cc0ff */
[----:B------:R-:W-:Y:S01]  /*4640*/  LDGSTS.E [R170+0xc600], desc[UR16][R56.64], P5 ;  /* 0x0c60000038aa7fae */ /* 0x000fe2000a921850 */
[----:B------:R-:W-:Y:S01]  /*4650*/  IMAD.SHL.U32 R4, R158, 0x20, RZ ;  /* 0x000000209e047824 */ /* 0x000fe200078e00ff */
[----:B------:R-:W-:Y:S02]  /*4660*/  SHF.R.U64 R180, R176, 0x1a, RZ ;  /* 0x0000001ab0b47819 */ /* 0x000fe400000012ff */
[----:B------:R-:W-:Y:S01]  /*4670*/  LDGSTS.E [R170+0xca00], desc[UR16][R54.64], P5 ;  /* 0x0ca0000036aa7fae */ /* 0x000fe2000a921850 */
[----:B------:R-:W-:Y:S01]  /*4680*/  IMAD.WIDE R150, R4, 0x4, R150 ;  /* 0x0000000404967825 */ /* 0x000fe200078e0296 */
[----:B------:R-:W-:-:S02]  /*4690*/  SHF.R.U64 R182, R176, 0x19, RZ ;  /* 0x00000019b0b67819 */ /* 0x000fc400000012ff */
[----:B------:R-:W-:Y:S01]  /*46a0*/  LDGSTS.E [R170+0xce00], desc[UR16][R52.64], P5 ;  /* 0x0ce0000034aa7fae */ /* 0x000fe2000a921850 */
[----:B------:R-:W-:-:S03]  /*46b0*/  IMAD.WIDE R90, R4, 0x4, R90 ;  /* 0x00000004045a7825 */ /* 0x000fc600078e025a */
        /* <DEDUP_REMOVED lines=23> */
[----:B------:R-:W-:Y:S01]  /*4830*/  LOP3.LUT P5, RZ, R180, 0x1, RZ, 0xc0, !PT ;  /* 0x00000001b4ff7812 */ /* 0x000fe200078ac0ff */
[----:B------:R-:W-:Y:S01]  /*4840*/  IMAD.WIDE R114, R4, 0x4, R114 ;  /* 0x0000000404727825 */ /* 0x000fe200078e0272 */
[----:B------:R-:W-:Y:S01]  /*4850*/  SHF.R.U64 R180, R176, 0x18, RZ ;  /* 0x00000018b0b47819 */ /* 0x000fe200000012ff */
[----:B------:R-:W0:Y:S02]  /*4860*/  LDGDEPBAR ;  /* 0x00000000000079af */ /* 0x000e240000000000 */
[C---:B------:R-:W-:Y:S01]  /*4870*/  IMAD.WIDE R116, R4.reuse, 0x4, R116 ;  /* 0x0000000404747825 */ /* 0x040fe200078e0274 */
[----:B------:R-:W-:Y:S03]  /*4880*/  BAR.SYNC.DEFER_BLOCKING 0x0 ;  /* 0x0000000000007b1d */ /* 0x000fe60000010000 */
[----:B------:R-:W-:-:S04]  /*4890*/  IMAD.WIDE R118, R4, 0x4, R118 ;  /* 0x0000000404767825 */ /* 0x000fc800078e0276 */
[----:B------:R-:W-:-:S04]  /*48a0*/  IMAD.WIDE R120, R4, 0x4, R120 ;  /* 0x0000000404787825 */ /* 0x000fc800078e0278 */
[----:B------:R-:W-:-:S04]  /*48b0*/  IMAD.WIDE R122, R4, 0x4, R122 ;  /* 0x00000004047a7825 */ /* 0x000fc800078e027a */
[----:B------:R-:W-:-:S04]  /*48c0*/  IMAD.WIDE R124, R4, 0x4, R124 ;  /* 0x00000004047c7825 */ /* 0x000fc800078e027c */
[----:B------:R-:W-:-:S04]  /*48d0*/  IMAD.WIDE R126, R4, 0x4, R126 ;  /* 0x00000004047e7825 */ /* 0x000fc800078e027e */
[----:B------:R-:W-:Y:S01]  /*48e0*/  IMAD.WIDE R128, R4, 0x4, R128 ;  /* 0x0000000404807825 */ /* 0x000fe200078e0280 */
[----:B------:R-:W-:Y:S01]  /*48f0*/  @!PT LDS RZ, [RZ] ;  /* 0x00000000fffff984 */ /* 0x000fe20000000800 */
[----:B------:R-:W-:Y:S01]  /*4900*/  @!PT LDS RZ, [RZ] ;  /* 0x00000000fffff984 */ /* 0x000fe20000000800 */
[----:B------:R-:W-:Y:S01]  /*4910*/  @!PT LDS RZ, [RZ] ;  /* 0x00000000fffff984 */ /* 0x000fe20000000800 */
[----:B------:R1:W-:Y:S01]  /*4920*/  LDGSTS.E [R185+0x4000], desc[UR16][R150.64], P3 ;  /* 0x0400000096b97fae */ /* 0x0003e20009921850 */
[----:B------:R-:W-:Y:S02]  /*4930*/  LOP3.LUT P3, RZ, R182, 0x1, RZ, 0xc0, !PT ;  /* 0x00000001b6ff7812 */ /* 0x000fe4000786c0ff */
[----:B------:R-:W-:Y:S01]  /*4940*/  IMAD.WIDE R130, R4, 0x4, R130 ;  /* 0x0000000404827825 */ /* 0x000fe200078e0282 */
[----:B------:R-:W-:Y:S01]  /*4950*/  SHF.R.U64 R182, R176, 0x17, RZ ;  /* 0x00000017b0b67819 */ /* 0x000fe200000012ff */
[----:B------:R2:W-:Y:S01]  /*4960*/  LDGSTS.E [R185+0x4004], desc[UR16][R90.64], P4 ;  /* 0x040040005ab97fae */ /* 0x0005e2000a121850 */
[----:B------:R-:W-:Y:S01]  /*4970*/  LOP3.LUT P4, RZ, R180, 0x1, RZ, 0xc0, !PT ;  /* 0x00000001b4ff7812 */ /* 0x000fe2000788c0ff */
[----:B------:R-:W-:Y:S01]  /*4980*/  IMAD.WIDE R132, R4, 0x4, R132 ;  /* 0x0000000404847825 */ /* 0x000fe200078e0284 */
[----:B------:R-:W-:Y:S01]  /*4990*/  SHF.R.U64 R180, R176, 0x16, RZ ;  /* 0x00000016b0b47819 */ /* 0x000fe200000012ff */
[----:B------:R3:W-:Y:S01]  /*49a0*/  LDGSTS.E [R185+0x4008], desc[UR16][R92.64], P2 ;  /* 0x040080005cb97fae */ /* 0x0007e20009121850 */
[----:B------:R-:W-:Y:S01]  /*49b0*/  LOP3.LUT P2, RZ, R182, 0x1, RZ, 0xc0, !PT ;  /* 0x00000001b6ff7812 */ /* 0x000fe2000784c0ff */
[----:B------:R-:W-:Y:S01]  /*49c0*/  IMAD.WIDE R134, R4, 0x4, R134 ;  /* 0x0000000404867825 */ /* 0x000fe200078e0286 */
[----:B-1----:R-:W-:Y:S01]  /*49d0*/  SHF.R.U64 R150, R176, 0x15, RZ ;  /* 0x00000015b0967819 */ /* 0x002fe200000012ff */
[----:B------:R1:W-:Y:S01]  /*49e0*/  LDGSTS.E [R185+0x400c], desc[UR16][R94.64], P0 ;  /* 0x0400c0005eb97fae */ /* 0x0003e20008121850 */
[----:B------:R-:W-:Y:S01]  /*49f0*/  LOP3.LUT P0, RZ, R180, 0x1, RZ, 0xc0, !PT ;  /* 0x00000001b4ff7812 */ /* 0x000fe2000780c0ff */
[----:B------:R-:W-:Y:S01]  /*4a00*/  IMAD.WIDE R136, R4, 0x4, R136 ;  /* 0x0000000404887825 */ /* 0x000fe200078e0288 */
[----:B--2---:R-:W-:Y:S01]  /*4a10*/  SHF.R.U64 R90, R176, 0x14, RZ ;  /* 0x00000014b05a7819 */ /* 0x004fe200000012ff */
[----:B------:R2:W-:Y:S01]  /*4a20*/  LDGSTS.E [R183+0x4000], desc[UR16][R96.64], P6 ;  /* 0x0400000060b77fae */ /* 0x0005e2000b121850 */
[----:B------:R-:W-:Y:S01]  /*4a30*/  LOP3.LUT P6, RZ, R150, 0x1, RZ, 0xc0, !PT ;  /* 0x0000000196ff7812 */ /* 0x000fe200078cc0ff */
        /* <DEDUP_REMOVED lines=69> */
[C---:B------:R-:W-:Y:S01]  /*4e90*/  SHF.R.U64 R90, R176.reuse, 0x2, RZ ;  /* 0x00000002b05a7819 */ /* 0x040fe200000012ff */
[----:B------:R5:W-:Y:S01]  /*4ea0*/  LDGSTS.E [R174+0x4008], desc[UR16][R132.64], P6 ;  /* 0x0400800084ae7fae */ /* 0x000be2000b121850 */
[----:B------:R-:W-:Y:S01]  /*4eb0*/  SHF.R.U64 R176, R176, 0x1, RZ ;  /* 0x00000001b0b07819 */ /* 0x000fe200000012ff */
[----:B------:R-:W-:Y:S01]  /*4ec0*/  IMAD.WIDE R36, R186, 0x4, R36 ;  /* 0x00000004ba247825 */ /* 0x000fe200078e0224 */
[----:B------:R-:W-:Y:S01]  /*4ed0*/  LOP3.LUT P6, RZ, R91, 0x1, RZ, 0xc0, !PT ;  /* 0x000000015bff7812 */ /* 0x000fe200078cc0ff */
[----:B------:R5:W-:Y:S01]  /*4ee0*/  LDGSTS.E [R174+0x400c], desc[UR16][R134.64], P5 ;  /* 0x0400c00086ae7fae */ /* 0x000be2000a921850 */
[----:B------:R-:W-:Y:S01]  /*4ef0*/  LOP3.LUT P5, RZ, R90, 0x1, RZ, 0xc0, !PT ;  /* 0x000000015aff7812 */ /* 0x000fe200078ac0ff */
[----:B------:R-:W-:Y:S01]  /*4f00*/  IMAD.WIDE R34, R186, 0x4, R34 ;  /* 0x00000004ba227825 */ /* 0x000fe200078e0222 */
[----:B------:R-:W-:Y:S01]  /*4f10*/  CS2R R90, SRZ ;  /* 0x00000000005a7805 */ /* 0x000fe2000001ff00 */
[----:B------:R5:W-:Y:S01]  /*4f20*/  LDGSTS.E [R175+0x4000], desc[UR16][R136.64], P3 ;  /* 0x0400000088af7fae */ /* 0x000be20009921850 */
[----:B------:R-:W-:Y:S01]  /*4f30*/  LOP3.LUT P3, RZ, R176, 0x1, RZ, 0xc0, !PT ;  /* 0x00000001b0ff7812 */ /* 0x000fe2000786c0ff */
[C---:B------:R-:W-:Y:S01]  /*4f40*/  IMAD.WIDE R32, R186.reuse, 0x4, R32 ;  /* 0x00000004ba207825 */ /* 0x040fe200078e0220 */
[----:B---3--:R-:W-:Y:S01]  /*4f50*/  CS2R R92, SRZ ;  /* 0x00000000005c7805 */ /* 0x008fe2000001ff00 */
[----:B------:R3:W-:Y:S01]  /*4f60*/  LDGSTS.E [R175+0x4004], desc[UR16][R138.64], P4 ;  /* 0x040040008aaf7fae */ /* 0x0007e2000a121850 */
[----:B------:R-:W-:Y:S01]  /*4f70*/  ISETP.NE.U32.AND P4, PT, R177, RZ, PT ;  /* 0x000000ffb100720c */ /* 0x000fe20003f85070 */
[C---:B------:R-:W-:Y:S01]  /*4f80*/  IMAD.WIDE R30, R186.reuse, 0x4, R30 ;  /* 0x00000004ba1e7825 */ /* 0x040fe200078e021e */
[----:B-1----:R-:W-:Y:S01]  /*4f90*/  CS2R R94, SRZ ;  /* 0x00000000005e7805 */ /* 0x002fe2000001ff00 */
[----:B------:R1:W-:Y:S01]  /*4fa0*/  LDGSTS.E [R175+0x4008], desc[UR16][R140.64], P2 ;  /* 0x040080008caf7fae */ /* 0x0003e20009121850 */
[----:B--2---:R-:W-:Y:S01]  /*4fb0*/  CS2R R96, SRZ ;  /* 0x0000000000607805 */ /* 0x004fe2000001ff00 */
[----:B------:R-:W-:Y:S01]  /*4fc0*/  IMAD.WIDE R28, R186, 0x4, R28 ;  /* 0x00000004ba1c7825 */ /* 0x000fe200078e021c */
[----:B----4-:R-:W-:Y:S01]  /*4fd0*/  CS2R R98, SRZ ;  /* 0x0000000000627805 */ /* 0x010fe2000001ff00 */
[----:B------:R2:W-:Y:S01]  /*4fe0*/  LDGSTS.E [R175+0x400c], desc[UR16][R142.64], P0 ;  /* 0x0400c0008eaf7fae */ /* 0x0005e20008121850 */
[----:B------:R-:W-:-:S02]  /*4ff0*/  ISETP.GE.AND P0, PT, R17, 0x20, PT ;  /* 0x000000201100780c */ /* 0x000fc40003f06270 */
[----:B-----5:R-:W-:Y:S02]  /*5000*/  CS2R R100, SRZ ;  /* 0x0000000000647805 */ /* 0x020fe4000001ff00 */
[----:B------:R-:W-:Y:S01]  /*5010*/  CS2R R102, SRZ ;  /* 0x0000000000667805 */ /* 0x000fe2000001ff00 */
[----:B------:R4:W-:Y:S01]  /*5020*/  LDGSTS.E [R172+0x4000], desc[UR16][R144.64], P6 ;  /* 0x0400000090ac7fae */ /* 0x0009e2000b121850 */
[----:B------:R-:W-:Y:S02]  /*5030*/  CS2R R104, SRZ ;  /* 0x0000000000687805 */ /* 0x000fe4000001ff00 */
[----:B------:R-:W-:Y:S02]  /*5040*/  CS2R R106, SRZ ;  /* 0x00000000006a7805 */ /* 0x000fe4000001ff00 */
[----:B------:R-:W-:Y:S01]  /*5050*/  CS2R R108, SRZ ;  /* 0x00000000006c7805 */ /* 0x000fe2000001ff00 */
[----:B------:R5:W-:Y:S01]  /*5060*/  LDGSTS.E [R172+0x4004], desc[UR16][R146.64], P5 ;  /* 0x0400400092ac7fae */ /* 0x000be2000a921850 */
[----:B------:R-:W-:-:S02]  /*5070*/  CS2R R110, SRZ ;  /* 0x00000000006e7805 */ /* 0x000fc4000001ff00 */
[----:B------:R-:W-:Y:S02]  /*5080*/  CS2R R112, SRZ ;  /* 0x0000000000707805 */ /* 0x000fe4000001ff00 */
[----:B------:R-:W-:Y:S01]  /*5090*/  CS2R R114, SRZ ;  /* 0x0000000000727805 */ /* 0x000fe2000001ff00 */
[----:B------:R5:W-:Y:S01]  /*50a0*/  LDGSTS.E [R172+0x4008], desc[UR16][R148.64], P3 ;  /* 0x0400800094ac7fae */ /* 0x000be20009921850 */
[----:B------:R-:W-:Y:S02]  /*50b0*/  CS2R R116, SRZ ;  /* 0x0000000000747805 */ /* 0x000fe4000001ff00 */
[----:B------:R-:W-:Y:S02]  /*50c0*/  CS2R R118, SRZ ;  /* 0x0000000000767805 */ /* 0x000fe4000001ff00 */
[----:B------:R-:W-:Y:S01]  /*50d0*/  CS2R R120, SRZ ;  /* 0x0000000000787805 */ /* 0x000fe2000001ff00 */
[----:B------:R-:W-:Y:S01]  /*50e0*/  LDGSTS.E [R172+0x400c], desc[UR16][R24.64], !P1 ;  /* 0x0400c00018ac7fae */ /* 0x000fe2000c921850 */
[----:B------:R-:W-:-:S02]  /*50f0*/  CS2R R122, SRZ ;  /* 0x00000000007a7805 */ /* 0x000fc4000001ff00 */
[----:B------:R-:W-:Y:S02]  /*5100*/  CS2R R124, SRZ ;  /* 0x00000000007c7805 */ /* 0x000fe4000001ff00 */
[----:B------:R-:W-:Y:S01]  /*5110*/  CS2R R126, SRZ ;  /* 0x00000000007e7805 */ /* 0x000fe2000001ff00 */
[----:B------:R-:W0:Y:S01]  /*5120*/  LDGDEPBAR ;  /* 0x00000000000079af */ /* 0x000e220000000000 */
[----:B------:R-:W-:Y:S02]  /*5130*/  CS2R R128, SRZ ;  /* 0x0000000000807805 */ /* 0x000fe4000001ff00 */
[----:B------:R-:W-:Y:S02]  /*5140*/  CS2R R130, SRZ ;  /* 0x0000000000827805 */ /* 0x000fe4000001ff00 */
[----:B------:R-:W-:Y:S01]  /*5150*/  CS2R R132, SRZ ;  /* 0x0000000000847805 */ /* 0x000fe2000001ff00 */
[----:B------:R5:W-:Y:S01]  /*5160*/  LDGSTS.E [R171+0x10000], desc[UR16][R88.64], P4 ;  /* 0x1000000058ab7fae */ /* 0x000be2000a121850 */
[----:B------:R-:W-:-:S02]  /*5170*/  CS2R R134, SRZ ;  /* 0x0000000000867805 */ /* 0x000fc4000001ff00 */
[----:B------:R-:W-:Y:S02]  /*5180*/  CS2R R136, SRZ ;  /* 0x0000000000887805 */ /* 0x000fe4000001ff00 */
[----:B---3--:R-:W-:Y:S01]  /*5190*/  CS2R R138, SRZ ;  /* 0x00000000008a7805 */ /* 0x008fe2000001ff00 */
[----:B------:R3:W-:Y:S01]  /*51a0*/  LDGSTS.E [R171+0x10400], desc[UR16][R86.64], P4 ;  /* 0x1040000056ab7fae */ /* 0x0007e2000a121850 */
[----:B-1----:R-:W-:Y:S02]  /*51b0*/  CS2R R140, SRZ ;  /* 0x00000000008c7805 */ /* 0x002fe4000001ff00 */
[----:B--2---:R-:W-:Y:S02]  /*51c0*/  CS2R R142, SRZ ;  /* 0x00000000008e7805 */ /* 0x004fe4000001ff00 */
[----:B----4-:R-:W-:Y:S01]  /*51d0*/  CS2R R144, SRZ ;  /* 0x0000000000907805 */ /* 0x010fe2000001ff00 */
[----:B------:R1:W-:Y:S01]  /*51e0*/  LDGSTS.E [R171+0x10800], desc[UR16][R26.64], P4 ;  /* 0x108000001aab7fae */ /* 0x0003e2000a121850 */
[----:B-----5:R-:W-:-:S02]  /*51f0*/  CS2R R146, SRZ ;  /* 0x0000000000927805 */ /* 0x020fc4000001ff00 */
[----:B------:R-:W-:Y:S02]  /*5200*/  CS2R R148, SRZ ;  /* 0x0000000000947805 */ /* 0x000fe4000001ff00 */
[----:B------:R-:W-:Y:S01]  /*5210*/  CS2R R150, SRZ ;  /* 0x0000000000967805 */ /* 0x000fe2000001ff00 */
[----:B------:R2:W-:Y:S01]  /*5220*/  LDGSTS.E [R171+0x10c00], desc[UR16][R84.64], P4 ;  /* 0x10c0000054ab7fae */ /* 0x0005e2000a121850 */
[----:B------:R-:W-:Y:S02]  /*5230*/  CS2R R88, SRZ ;  /* 0x0000000000587805 */ /* 0x000fe4000001ff00 */
[----:B------:R-:W-:Y:S01]  /*5240*/  CS2R R24, SRZ ;  /* 0x0000000000187805 */ /* 0x000fe2000001ff00 */
[----:B------:R4:W-:Y:S01]  /*5250*/  LDGSTS.E [R171+0x11000], desc[UR16][R82.64], P4 ;  /* 0x1100000052ab7fae */ /* 0x0009e2000a121850 */
[----:B---3--:R-:W-:-:S03]  /*5260*/  CS2R R86, SRZ ;  /* 0x0000000000567805 */ /* 0x008fc6000001ff00 */
[----:B------:R3:W-:Y:S01]  /*5270*/  LDGSTS.E [R171+0x11400], desc[UR16][R80.64], P4 ;  /* 0x1140000050ab7fae */ /* 0x0007e2000a121850 */
[----:B-1----:R-:W-:-:S03]  /*5280*/  CS2R R26, SRZ ;  /* 0x00000000001a7805 */ /* 0x002fc6000001ff00 */
[----:B------:R1:W-:Y:S01]  /*5290*/  LDGSTS.E [R171+0x11800], desc[UR16][R78.64], P4 ;  /* 0x118000004eab7fae */ /* 0x0003e2000a121850 */
[----:B--2---:R-:W-:-:S03]  /*52a0*/  CS2R R84, SRZ ;  /* 0x0000000000547805 */ /* 0x004fc6000001ff00 */
[----:B------:R2:W-:Y:S01]  /*52b0*/  LDGSTS.E [R171+0x11c00], desc[UR16][R76.64], P4 ;  /* 0x11c000004cab7fae */ /* 0x0005e2000a121850 */
[----:B----4-:R-:W-:-:S03]  /*52c0*/  CS2R R82, SRZ ;  /* 0x0000000000527805 */ /* 0x010fc6000001ff00 */
        /* <DEDUP_REMOVED lines=48> */
[----:B------:R-:W0:Y:S01]  /*55d0*/  LDGDEPBAR ;  /* 0x00000000000079af */ /* 0x000e220000000000 */
[----:B---3--:R-:W-:Y:S02]  /*55e0*/  CS2R R32, SRZ ;  /* 0x0000000000207805 */ /* 0x008fe4000001ff00 */
[----:B-1----:R-:W-:Y:S02]  /*55f0*/  CS2R R30, SRZ ;  /* 0x00000000001e7805 */ /* 0x002fe4000001ff00 */
[----:B--2---:R-:W-:Y:S01]  /*5600*/  CS2R R28, SRZ ;  /* 0x00000000001c7805 */ /* 0x004fe2000001ff00 */
[----:B------:R-:W-:Y:S06]  /*5610*/  @!P0 BRA `(.L_x_0) ;  /* 0x0000003000ac8947 */ /* 0x000fec0003800000 */
[----:B------:R-:W-:Y:S01]  /*5620*/  SHF.R.S32.HI R24, RZ, 0x1f, R169 ;  /* 0x0000001fff187819 */ /* 0x000fe200000114a9 */
[----:B------:R-:W-:Y:S01]  /*5630*/  IMAD.SHL.U32 R205, R186, 0x8, RZ ;  /* 0x00000008bacd7824 */ /* 0x000fe200078e00ff */
[----:B------:R-:W-:Y:S01]  /*5640*/  SHF.R.S32.HI R185, RZ, 0x1f, R186 ;  /* 0x0000001fffb97819 */ /* 0x000fe200000114ba */
[----:B------:R-:W-:Y:S01]  /*5650*/  IMAD.MOV.U32 R188, RZ, RZ, RZ ;  /* 0x000000ffffbc7224 */ /* 0x000fe200078e00ff */
[----:B------:R-:W-:Y:S02]  /*5660*/  SHF.L.U64.HI R25, R169, 0x2, R24 ;  /* 0x00000002a9197819 */ /* 0x000fe40000010218 */
[----:B------:R-:W-:Y:S02]  /*5670*/  CS2R R88, SRZ ;  /* 0x0000000000587805 */ /* 0x000fe4000001ff00 */
[----:B------:R-:W-:Y:S02]  /*5680*/  SHF.R.S32.HI R29, RZ, 0x1f, R6 ;  /* 0x0000001fff1d7819 */ /* 0x000fe40000011406 */
[----:B------:R-:W-:-:S02]  /*5690*/  CS2R R90, SRZ ;  /* 0x00000000005a7805 */ /* 0x000fc4000001ff00 */
[----:B------:R-:W-:Y:S02]  /*56a0*/  SHF.R.S32.HI R24, RZ, 0x1f, R5 ;  /* 0x0000001fff187819 */ /* 0x000fe40000011405 */
[----:B------:R-:W-:Y:S02]  /*56b0*/  CS2R R92, SRZ ;  /* 0x00000000005c7805 */ /* 0x000fe4000001ff00 */
[----:B------:R-:W-:Y:S02]  /*56c0*/  SHF.R.S32.HI R208, RZ, 0x1f, R17 ;  /* 0x0000001fffd07819 */ /* 0x000fe40000011411 */
[----:B------:R-:W-:Y:S02]  /*56d0*/  CS2R R94, SRZ ;  /* 0x00000000005e7805 */ /* 0x000fe4000001ff00 */
[----:B------:R-:W-:Y:S02]  /*56e0*/  SHF.L.U64.HI R204, R186, 0x3, R185 ;  /* 0x00000003bacc7819 */ /* 0x000fe400000102b9 */
[----:B------:R-:W-:-:S02]  /*56f0*/  CS2R R96, SRZ ;  /* 0x0000000000607805 */ /* 0x000fc4000001ff00 */
[----:B------:R-:W-:Y:S02]  /*5700*/  LEA R184, P0, R6, R205, 0x2 ;  /* 0x000000cd06b87211 */ /* 0x000fe400078010ff */
[----:B------:R-:W-:Y:S02]  /*5710*/  CS2R R98, SRZ ;  /* 0x0000000000627805 */ /* 0x000fe4000001ff00 */
[----:B------:R-:W-:Y:S02]  /*5720*/  SHF.R.S32.HI R27, RZ, 0x1f, R158 ;  /* 0x0000001fff1b7819 */ /* 0x000fe4000001149e */
[----:B------:R-:W-:Y:S02]  /*5730*/  CS2R R100, SRZ ;  /* 0x0000000000647805 */ /* 0x000fe4000001ff00 */
[----:B------:R-:W-:Y:S02]  /*5740*/  SHF.L.U64.HI R5, R5, 0x2, R24 ;  /* 0x0000000205057819 */ /* 0x000fe40000010218 */
[----:B------:R-:W-:-:S02]  /*5750*/  CS2R R102, SRZ ;  /* 0x0000000000667805 */ /* 0x000fc4000001ff00 */
[----:B------:R-:W-:Y:S02]  /*5760*/  LEA.HI R208, R208, R17, RZ, 0x5 ;  /* 0x00000011d0d07211 */ /* 0x000fe400078f28ff */
[----:B------:R-:W-:Y:S02]  /*5770*/  CS2R R104, SRZ ;  /* 0x0000000000687805 */ /* 0x000fe4000001ff00 */
[----:B------:R-:W-:Y:S02]  /*5780*/  LEA.HI.X R54, R6, R204, R29, 0x2, P0 ;  /* 0x000000cc06367211 */ /* 0x000fe400000f141d */
[----:B------:R-:W-:Y:S02]  /*5790*/  CS2R R106, SRZ ;  /* 0x00000000006a7805 */ /* 0x000fe4000001ff00 */
[----:B------:R-:W-:Y:S02]  /*57a0*/  SHF.R.S32.HI R26, RZ, 0x1f, R13 ;  /* 0x0000001fff1a7819 */ /* 0x000fe4000001140d */
[----:B------:R-:W-:-:S02]  /*57b0*/  CS2R R108, SRZ ;  /* 0x00000000006c7805 */ /* 0x000fc4000001ff00 */
[----:B------:R-:W-:Y:S02]  /*57c0*/  SHF.R.S32.HI R24, RZ, 0x1f, R7 ;  /* 0x0000001fff187819 */ /* 0x000fe40000011407 */
[----:B------:R-:W-:Y:S02]  /*57d0*/  CS2R R110, SRZ ;  /* 0x00000000006e7805 */ /* 0x000fe4000001ff00 */
[----:B------:R-:W-:Y:S02]  /*57e0*/  SHF.R.S32.HI R17, RZ, 0x1f, R14 ;  /* 0x0000001fff117819 */ /* 0x000fe4000001140e */
[----:B------:R-:W-:Y:S02]  /*57f0*/  CS2R R112, SRZ ;  /* 0x0000000000707805 */ /* 0x000fe4000001ff00 */
[----:B------:R-:W-:Y:S02]  /*5800*/  SHF.R.S32.HI R6, RZ, 0x1f, R9 ;  /* 0x0000001fff067819 */ /* 0x000fe40000011409 */
[----:B------:R-:W-:-:S02]  /*5810*/  CS2R R114, SRZ ;  /* 0x0000000000727805 */ /* 0x000fc4000001ff00 */
[-C--:B------:R-:W-:Y:S02]  /*5820*/  LEA R52, P0, R13, R205.reuse, 0x2 ;  /* 0x000000cd0d347211 */ /* 0x080fe400078010ff */
[----:B------:R-:W-:Y:S02]  /*5830*/  CS2R R116, SRZ ;  /* 0x0000000000747805 */ /* 0x000fe4000001ff00 */
[-C--:B------:R-:W-:Y:S02]  /*5840*/  LEA R50, P1, R7, R205.reuse, 0x2 ;  /* 0x000000cd07327211 */ /* 0x080fe400078210ff */
[----:B------:R-:W-:Y:S02]  /*5850*/  CS2R R118, SRZ ;  /* 0x0000000000767805 */ /* 0x000fe4000001ff00 */
[----:B------:R-:W-:Y:S02]  /*5860*/  LEA R48, P2, R14, R205, 0x2 ;  /* 0x000000cd0e307211 */ /* 0x000fe400078410ff */
[----:B------:R-:W-:-:S02]  /*5870*/  CS2R R120, SRZ ;  /* 0x0000000000787805 */ /* 0x000fc4000001ff00 */
[----:B------:R-:W-:Y:S02]  /*5880*/  LEA R46, P3, R9, R205, 0x2 ;  /* 0x000000cd092e7211 */ /* 0x000fe400078610ff */
[----:B------:R-:W-:Y:S02]  /*5890*/  CS2R R122, SRZ ;  /* 0x00000000007a7805 */ /* 0x000fe4000001ff00 */
[----:B------:R-:W-:Y:S02]  /*58a0*/  SHF.L.U64.HI R158, R158, 0x2, R27 ;  /* 0x000000029e9e7819 */ /* 0x000fe4000001021b */
[----:B------:R-:W-:Y:S02]  /*58b0*/  CS2R R124, SRZ ;  /* 0x00000000007c7805 */ /* 0x000fe4000001ff00 */
[----:B------:R-:W-:Y:S02]  /*58c0*/  LEA.HI.X R53, R13, R204, R26, 0x2, P0 ;  /* 0x000000cc0d357211 */ /* 0x000fe400000f141a */
[----:B------:R-:W-:-:S02]  /*58d0*/  CS2R R126, SRZ ;  /* 0x00000000007e7805 */ /* 0x000fc4000001ff00 */
[-C--:B------:R-:W-:Y:S01]  /*58e0*/  LEA.HI.X R51, R7, R204.reuse, R24, 0x2, P1 ;  /* 0x000000cc07337211 */ /* 0x080fe200008f1418 */
[----:B------:R1:W-:Y:S01]  /*58f0*/  STL [R1], R158 ;  /* 0x0000009e01007387 */ /* 0x0003e20000100800 */
[-C--:B------:R-:W-:Y:S02]  /*5900*/  LEA.HI.X R49, R14, R204.reuse, R17, 0x2, P2 ;  /* 0x000000cc0e317211 */ /* 0x080fe400010f1411 */
[----:B------:R-:W-:Y:S02]  /*5910*/  CS2R R128, SRZ ;  /* 0x0000000000807805 */ /* 0x000fe4000001ff00 */
[----:B------:R-:W-:Y:S02]  /*5920*/  LEA.HI.X R47, R9, R204, R6, 0x2, P3 ;  /* 0x000000cc092f7211 */ /* 0x000fe400018f1406 */
[----:B------:R-:W-:Y:S02]  /*5930*/  CS2R R130, SRZ ;  /* 0x0000000000827805 */ /* 0x000fe4000001ff00 */
[----:B------:R-:W-:-:S02]  /*5940*/  SHF.R.S32.HI R14, RZ, 0x1f, R15 ;  /* 0x0000001fff0e7819 */ /* 0x000fc4000001140f */
[----:B------:R-:W-:Y:S02]  /*5950*/  CS2R R132, SRZ ;  /* 0x0000000000847805 */ /* 0x000fe4000001ff00 */
[----:B------:R-:W-:Y:S02]  /*5960*/  SHF.R.S32.HI R6, RZ, 0x1f, R11 ;  /* 0x0000001fff067819 */ /* 0x000fe4000001140b */
[----:B------:R-:W-:Y:S02]  /*5970*/  CS2R R134, SRZ ;  /* 0x0000000000867805 */ /* 0x000fe4000001ff00 */
[----:B------:R-:W-:Y:S02]  /*5980*/  SHF.R.S32.HI R9, RZ, 0x1f, R16 ;  /* 0x0000001fff097819 */ /* 0x000fe40000011410 */
[----:B------:R-:W-:Y:S02]  /*5990*/  CS2R R136, SRZ ;  /* 0x0000000000887805 */ /* 0x000fe4000001ff00 */
[----:B------:R-:W-:-:S02]  /*59a0*/  SHF.R.S32.HI R7, RZ, 0x1f, R8 ;  /* 0x0000001fff077819 */ /* 0x000fc40000011408 */
[----:B------:R-:W-:Y:S02]  /*59b0*/  CS2R R138, SRZ ;  /* 0x00000000008a7805 */ /* 0x000fe4000001ff00 */
[-C--:B------:R-:W-:Y:S02]  /*59c0*/  LEA R44, P0, R15, R205.reuse, 0x2 ;  /* 0x000000cd0f2c7211 */ /* 0x080fe400078010ff */
[----:B------:R-:W-:Y:S02]  /*59d0*/  CS2R R140, SRZ ;  /* 0x00000000008c7805 */ /* 0x000fe4000001ff00 */
[-C--:B------:R-:W-:Y:S02]  /*59e0*/  LEA R42, P1, R11, R205.reuse, 0x2 ;  /* 0x000000cd0b2a7211 */ /* 0x080fe400078210ff */
[----:B------:R-:W-:Y:S02]  /*59f0*/  CS2R R142, SRZ ;  /* 0x00000000008e7805 */ /* 0x000fe4000001ff00 */
[----:B------:R-:W-:-:S02]  /*5a00*/  LEA R40, P2, R16, R205, 0x2 ;  /* 0x000000cd10287211 */ /* 0x000fc400078410ff */
[----:B------:R-:W-:Y:S02]  /*5a10*/  CS2R R144, SRZ ;  /* 0x0000000000907805 */ /* 0x000fe4000001ff00 */
[----:B------:R-:W-:Y:S02]  /*5a20*/  LEA R13, P3, R8, R205, 0x2 ;  /* 0x000000cd080d7211 */ /* 0x000fe400078610ff */
[----:B------:R-:W-:Y:S02]  /*5a30*/  CS2R R146, SRZ ;  /* 0x0000000000927805 */ /* 0x000fe4000001ff00 */
[-C--:B------:R-:W-:Y:S02]  /*5a40*/  LEA.HI.X R45, R15, R204.reuse, R14, 0x2, P0 ;  /* 0x000000cc0f2d7211 */ /* 0x080fe400000f140e */
[----:B------:R-:W-:Y:S02]  /*5a50*/  CS2R R148, SRZ ;  /* 0x0000000000947805 */ /* 0x000fe4000001ff00 */
[----:B------:R-:W-:-:S02]  /*5a60*/  LEA.HI.X R43, R11, R204, R6, 0x2, P1 ;  /* 0x000000cc0b2b7211 */ /* 0x000fc400008f1406 */
[----:B------:R-:W-:Y:S02]  /*5a70*/  CS2R R150, SRZ ;  /* 0x0000000000967805 */ /* 0x000fe4000001ff00 */
[-C--:B------:R-:W-:Y:S02]  /*5a80*/  LEA.HI.X R41, R16, R204.reuse, R9, 0x2, P2 ;  /* 0x000000cc10297211 */ /* 0x080fe400010f1409 */
[----:B------:R-:W-:Y:S02]  /*5a90*/  CS2R R56, SRZ ;  /* 0x0000000000387805 */ /* 0x000fe4000001ff00 */
[----:B-1----:R-:W-:Y:S02]  /*5aa0*/  LEA.HI.X R158, R8, R204, R7, 0x2, P3 ;  /* 0x000000cc089e7211 */ /* 0x002fe400018f1407 */
        /* <DEDUP_REMOVED lines=11> */
[-C--:B------:R-:W-:Y:S01]  /*5b60*/  LEA R17, P1, R12, R205.reuse, 0x2 ;  /* 0x000000cd0c117211 */ /* 0x080fe200078210ff */
[----:B------:R-:W-:Y:S01]  /*5b70*/  UMOV UR9, 0x1 ;  /* 0x0000000100097882 */ /* 0x000fe20000000000 */
[-C--:B------:R-:W-:Y:S01]  /*5b80*/  LEA R36, P2, R155, R205.reuse, 0x2 ;  /* 0x000000cd9b247211 */ /* 0x080fe200078410ff */
[----:B------:R-:W-:Y:S01]  /*5b90*/  UMOV UR10, 0xffffffff ;  /* 0xffffffff000a7882 */ /* 0x000fe20000000000 */
[----:B------:R-:W-:-:S02]  /*5ba0*/  LEA R34, P3, R154, R205, 0x2 ;  /* 0x000000cd9a227211 */ /* 0x000fc400078610ff */
[-C--:B------:R-:W-:Y:S02]  /*5bb0*/  LEA.HI.X R39, R156, R204.reuse, R11, 0x2, P0 ;  /* 0x000000cc9c277211 */ /* 0x080fe400000f140b */
[-C--:B------:R-:W-:Y:S02]  /*5bc0*/  LEA.HI.X R38, R12, R204.reuse, R9, 0x2, P1 ;  /* 0x000000cc0c267211 */ /* 0x080fe400008f1409 */
[-C--:B------:R-:W-:Y:S02]  /*5bd0*/  LEA.HI.X R37, R155, R204.reuse, R6, 0x2, P2 ;  /* 0x000000cc9b257211 */ /* 0x080fe400010f1406 */
[----:B------:R-:W-:Y:S02]  /*5be0*/  LEA.HI.X R35, R154, R204, R7, 0x2, P3 ;  /* 0x000000cc9a237211 */ /* 0x000fe400018f1407 */
[----:B------:R-:W-:Y:S02]  /*5bf0*/  SHF.R.S32.HI R8, RZ, 0x1f, R153 ;  /* 0x0000001fff087819 */ /* 0x000fe40000011499 */
[----:B------:R-:W-:-:S02]  /*5c00*/  SHF.R.S32.HI R9, RZ, 0x1f, R152 ;  /* 0x0000001fff097819 */ /* 0x000fc40000011498 */
[----:B------:R-:W-:Y:S02]  /*5c10*/  SHF.R.S32.HI R6, RZ, 0x1f, R23 ;  /* 0x0000001fff067819 */ /* 0x000fe40000011417 */
[----:B------:R-:W-:Y:S02]  /*5c20*/  SHF.R.S32.HI R7, RZ, 0x1f, R10 ;  /* 0x0000001fff077819 */ /* 0x000fe4000001140a */
[-C--:B------:R-:W-:Y:S02]  /*5c30*/  LEA R32, P0, R153, R205.reuse, 0x2 ;  /* 0x000000cd99207211 */ /* 0x080fe400078010ff */
[-C--:B------:R-:W-:Y:S02]  /*5c40*/  LEA R31, P1, R152, R205.reuse, 0x2 ;  /* 0x000000cd981f7211 */ /* 0x080fe400078210ff */
[-C--:B------:R-:W-:Y:S02]  /*5c50*/  LEA R155, P2, R23, R205.reuse, 0x2 ;  /* 0x000000cd179b7211 */ /* 0x080fe400078410ff */
        /* <DEDUP_REMOVED lines=8> */
[-C--:B------:R-:W-:Y:S02]  /*5ce0*/  LEA R159, P0, R22, R205.reuse, 0x2 ;  /* 0x000000cd169f7211 */ /* 0x080fe400078010ff */
[-C--:B------:R-:W-:Y:S02]  /*5cf0*/  LEA R28, P2, R20, R205.reuse, 0x2 ;  /* 0x000000cd141c7211 */ /* 0x080fe400078410ff */
[----:B------:R-:W-:Y:S02]  /*5d00*/  LEA R27, P3, R19, R205, 0x2 ;  /* 0x000000cd131b7211 */ /* 0x000fe400078610ff */
[-C--:B------:R-:W-:Y:S02]  /*5d10*/  LEA.HI.X R174, R22, R204.reuse, R9, 0x2, P0 ;  /* 0x000000cc16ae7211 */ /* 0x080fe400000f1409 */
[----:B------:R-:W-:-:S02]  /*5d20*/  LEA.HI.X R176, R20, R204, R7, 0x2, P2 ;  /* 0x000000cc14b07211 */ /* 0x000fc400010f1407 */
[----:B------:R-:W-:Y:S02]  /*5d30*/  LEA.HI.X R177, R19, R204, R6, 0x2, P3 ;  /* 0x000000cc13b17211 */ /* 0x000fe400018f1406 */
[----:B------:R-:W-:Y:S02]  /*5d40*/  SHF.R.S32.HI R8, RZ, 0x1f, R21 ;  /* 0x0000001fff087819 */ /* 0x000fe40000011415 */
[----:B------:R-:W-:Y:S02]  /*5d50*/  LEA R29, P1, R21, R205, 0x2 ;  /* 0x000000cd151d7211 */ /* 0x000fe400078210ff */
[----:B------:R-:W-:Y:S02]  /*5d60*/  SHF.R.S32.HI R9, RZ, 0x1f, R18 ;  /* 0x0000001fff097819 */ /* 0x000fe40000011412 */
[----:B------:R-:W-:Y:S02]  /*5d70*/  SHF.R.S32.HI R7, RZ, 0x1f, R160 ;  /* 0x0000001fff077819 */ /* 0x000fe400000114a0 */
[----:B------:R-:W-:-:S02]  /*5d80*/  SHF.R.S32.HI R6, RZ, 0x1f, R161 ;  /* 0x0000001fff067819 */ /* 0x000fc400000114a1 */
[-C--:B------:R-:W-:Y:S02]  /*5d90*/  LEA R24, P0, R18, R205.reuse, 0x2 ;  /* 0x000000cd12187211 */ /* 0x080fe400078010ff */
[-C--:B------:R-:W-:Y:S02]  /*5da0*/  LEA R171, P2, R160, R205.reuse, 0x2 ;  /* 0x000000cda0ab7211 */ /* 0x080fe400078410ff */
[----:B------:R-:W-:Y:S02]  /*5db0*/  LEA R189, P3, R161, R205, 0x2 ;  /* 0x000000cda1bd7211 */ /* 0x000fe400078610ff */
[-C--:B------:R-:W-:Y:S02]  /*5dc0*/  LEA.HI.X R175, R21, R204.reuse, R8, 0x2, P1 ;  /* 0x000000cc15af7211 */ /* 0x080fe400008f1408 */
        /* <DEDUP_REMOVED lines=16> */
[-C--:B------:R-:W-:Y:S02]  /*5ed0*/  LEA R195, P1, R163, R205.reuse, 0x2 ;  /* 0x000000cda3c37211 */ /* 0x080fe400078210ff */
[----:B------:R-:W-:Y:S02]  /*5ee0*/  SHF.R.S32.HI R9, RZ, 0x1f, R166 ;  /* 0x0000001fff097819 */ /* 0x000fe400000114a6 */
[----:B------:R-:W-:Y:S02]  /*5ef0*/  SHF.R.S32.HI R6, RZ, 0x1f, R167 ;  /* 0x0000001fff067819 */ /* 0x000fe400000114a7 */
[----:B------:R-:W-:-:S02]  /*5f00*/  LEA R201, P0, R166, R205, 0x2 ;  /* 0x000000cda6c97211 */ /* 0x000fc400078010ff */
[-C--:B------:R-:W-:Y:S02]  /*5f10*/  LEA R203, P2, R167, R205.reuse, 0x2 ;  /* 0x000000cda7cb7211 */ /* 0x080fe400078410ff */
[----:B------:R-:W-:Y:S02]  /*5f20*/  SHF.R.S32.HI R7, RZ, 0x1f, R168 ;  /* 0x0000001fff077819 */ /* 0x000fe400000114a8 */
[----:B------:R-:W-:Y:S02]  /*5f30*/  LEA R205, P3, R168, R205, 0x2 ;  /* 0x000000cda8cd7211 */ /* 0x000fe400078610ff */
[-C--:B------:R-:W-:Y:S02]  /*5f40*/  LEA.HI.X R194, R163, R204.reuse, R8, 0x2, P1 ;  /* 0x000000cca3c27211 */ /* 0x080fe400008f1408 */
[-C--:B------:R-:W-:Y:S02]  /*5f50*/  LEA.HI.X R200, R166, R204.reuse, R9, 0x2, P0 ;  /* 0x000000cca6c87211 */ /* 0x080fe400000f1409 */
[----:B------:R-:W-:-:S02]  /*5f60*/  LEA.HI.X R202, R167, R204, R6, 0x2, P2 ;  /* 0x000000cca7ca7211 */ /* 0x000fc400010f1406 */
[----:B------:R-:W-:Y:S02]  /*5f70*/  LEA.HI.X R204, R168, R204, R7, 0x2, P3 ;  /* 0x000000cca8cc7211 */ /* 0x000fe400018f1407 */
[----:B------:R-:W-:Y:S02]  /*5f80*/  IADD3 R184, P4, R184, UR6, RZ ;  /* 0x00000006b8b87c10 */ /* 0x000fe4000ff9e0ff */
[----:B------:R-:W-:Y:S02]  /*5f90*/  IADD3 R6, P3, R52, UR6, RZ ;  /* 0x0000000634067c10 */ /* 0x000fe4000ff7e0ff */
[----:B------:R-:W-:Y:S02]  /*5fa0*/  IADD3.X R14, R54, UR7, RZ, P4, !PT ;  /* 0x00000007360e7c10 */ /* 0x000fe4000a7fe4ff */
[----:B------:R-:W-:Y:S02]  /*5fb0*/  CS2R R54, SRZ ;  /* 0x0000000000367805 */ /* 0x000fe4000001ff00 */
[----:B------:R-:W-:-:S02]  /*5fc0*/  IADD3.X R16, R53, UR7, RZ, P3, !PT ;  /* 0x0000000735107c10 */ /* 0x000fc40009ffe4ff */
[----:B------:R-:W-:Y:S02]  /*5fd0*/  CS2R R52, SRZ ;  /* 0x0000000000347805 */ /* 0x000fe4000001ff00 */
[----:B------:R-:W-:Y:S02]  /*5fe0*/  IADD3 R7, P2, R50, UR6, RZ ;  /* 0x0000000632077c10 */ /* 0x000fe4000ff5e0ff */
[----:B------:R-:W-:Y:S02]  /*5ff0*/  IADD3 R8, P6, R48, UR6, RZ ;  /* 0x0000000630087c10 */ /* 0x000fe4000ffde0ff */
[----:B------:R-:W-:Y:S02]  /*6000*/  IADD3 R9, P5, R46, UR6, RZ ;  /* 0x000000062e097c10 */ /* 0x000fe4000ffbe0ff */
[----:B------:R-:W-:Y:S02]  /*6010*/  IADD3 R10, P4, R44, UR6, RZ ;  /* 0x000000062c0a7c10 */ /* 0x000fe4000ff9e0ff */
[----:B------:R-:W-:-:S02]  /*6020*/  IADD3 R12, P3, R42, UR6, RZ ;  /* 0x000000062a0c7c10 */ /* 0x000fc4000ff7e0ff */
[----:B------:R-:W-:Y:S02]  /*6030*/  IADD3.X R18, R51, UR7, RZ, P2, !PT ;  /* 0x0000000733127c10 */ /* 0x000fe400097fe4ff */
[----:B------:R-:W-:Y:S02]  /*6040*/  CS2R R50, SRZ ;  /* 0x0000000000327805 */ /* 0x000fe4000001ff00 */
[----:B------:R-:W-:Y:S02]  /*6050*/  IADD3.X R20, R49, UR7, RZ, P6, !PT ;  /* 0x0000000731147c10 */ /* 0x000fe4000b7fe4ff */
[----:B------:R-:W-:Y:S02]  /*6060*/  CS2R R48, SRZ ;  /* 0x0000000000307805 */ /* 0x000fe4000001ff00 */
[----:B------:R-:W-:Y:S02]  /*6070*/  IADD3.X R22, R47, UR7, RZ, P5, !PT ;  /* 0x000000072f167c10 */ /* 0x000fe4000affe4ff */
[----:B------:R-:W-:-:S02]  /*6080*/  CS2R R46, SRZ ;  /* 0x00000000002e7805 */ /* 0x000fc4000001ff00 */
[----:B------:R-:W-:Y:S02]  /*6090*/  IADD3.X R152, R45, UR7, RZ, P4, !PT ;  /* 0x000000072d987c10 */ /* 0x000fe4000a7fe4ff */
[----:B------:R-:W-:Y:S02]  /*60a0*/  CS2R R44, SRZ ;  /* 0x00000000002c7805 */ /* 0x000fe4000001ff00 */
[----:B------:R-:W-:Y:S02]  /*60b0*/  IADD3.X R154, R43, UR7, RZ, P3, !PT ;  /* 0x000000072b9a7c10 */ /* 0x000fe40009ffe4ff */
[----:B------:R-:W-:Y:S02]  /*60c0*/  CS2R R42, SRZ ;  /* 0x00000000002a7805 */ /* 0x000fe4000001ff00 */
[----:B------:R-:W-:Y:S02]  /*60d0*/  IADD3 R11, P2, R40, UR6, RZ ;  /* 0x00000006280b7c10 */ /* 0x000fe4000ff5e0ff */
[----:B------:R-:W-:-:S02]  /*60e0*/  IADD3 R13, P6, R13, UR6, RZ ;  /* 0x000000060d0d7c10 */ /* 0x000fc4000ffde0ff */
[----:B------:R-:W-:Y:S02]  /*60f0*/  IADD3 R15, P5, R15, UR6, RZ ;  /* 0x000000060f0f7c10 */ /* 0x000fe4000ffbe0ff */
[----:B------:R-:W-:Y:S02]  /*6100*/  IADD3 R17, P4, R17, UR6, RZ ;  /* 0x0000000611117c10 */ /* 0x000fe4000ff9e0ff */
[----:B------:R-:W-:Y:S02]  /*6110*/  IADD3 R19, P3, R36, UR6, RZ ;  /* 0x0000000624137c10 */ /* 0x000fe4000ff7e0ff */
[----:B------:R-:W-:Y:S02]  /*6120*/  IADD3.X R156, R41, UR7, RZ, P2, !PT ;  /* 0x00000007299c7c10 */ /* 0x000fe400097fe4ff */
[----:B------:R-:W-:Y:S02]  /*6130*/  CS2R R40, SRZ ;  /* 0x0000000000287805 */ /* 0x000fe4000001ff00 */
[----:B------:R-:W-:-:S02]  /*6140*/  IADD3.X R158, R158, UR7, RZ, P6, !PT ;  /* 0x000000079e9e7c10 */ /* 0x000fc4000b7fe4ff */
[----:B------:R-:W-:Y:S02]  /*6150*/  IADD3.X R160, R39, UR7, RZ, P5, !PT ;  /* 0x0000000727a07c10 */ /* 0x000fe4000affe4ff */
[----:B------:R-:W-:Y:S02]  /*6160*/  IADD3.X R162, R38, UR7, RZ, P4, !PT ;  /* 0x0000000726a27c10 */ /* 0x000fe4000a7fe4ff */
[----:B------:R-:W-:Y:S02]  /*6170*/  CS2R R38, SRZ ;  /* 0x0000000000267805 */ /* 0x000fe4000001ff00 */
[----:B------:R-:W-:Y:S02]  /*6180*/  IADD3.X R164, R37, UR7, RZ, P3, !PT ;  /* 0x0000000725a47c10 */ /* 0x000fe40009ffe4ff */
[----:B------:R-:W-:Y:S02]  /*6190*/  CS2R R36, SRZ ;  /* 0x0000000000247805 */ /* 0x000fe4000001ff00 */
[----:B------:R-:W-:-:S02]  /*61a0*/  IADD3 R21, P2, R34, UR6, RZ ;  /* 0x0000000622157c10 */ /* 0x000fc4000ff5e0ff */
[----:B------:R-:W-:Y:S02]  /*61b0*/  IADD3 R23, P6, R32, UR6, RZ ;  /* 0x0000000620177c10 */ /* 0x000fe4000ffde0ff */
[----:B------:R-:W-:Y:S02]  /*61c0*/  IADD3 R153, P5, R31, UR6, RZ ;  /* 0x000000061f997c10 */ /* 0x000fe4000ffbe0ff */
[----:B------:R-:W-:Y:S02]  /*61d0*/  IADD3 R155, P4, R155, UR6, RZ ;  /* 0x000000069b9b7c10 */ /* 0x000fe4000ff9e0ff */
[----:B------:R-:W-:Y:S02]  /*61e0*/  IADD3 R157, P3, R30, UR6, RZ ;  /* 0x000000061e9d7c10 */ /* 0x000fe4000ff7e0ff */
[----:B------:R-:W-:Y:S02]  /*61f0*/  CS2R R30, SRZ ;  /* 0x00000000001e7805 */ /* 0x000fe4000001ff00 */
[----:B------:R-:W-:-:S02]  /*6200*/  LEA R178, P1, R4, R178, 0x3 ;  /* 0x000000b204b27211 */ /* 0x000fc400078218ff */
[----:B------:R-:W-:Y:S02]  /*6210*/  IADD3.X R166, R35, UR7, RZ, P2, !PT ;  /* 0x0000000723a67c10 */ /* 0x000fe400097fe4ff */
[----:B------:R-:W-:Y:S02]  /*6220*/  CS2R R34, SRZ ;  /* 0x0000000000227805 */ /* 0x000fe4000001ff00 */
[----:B------:R-:W-:Y:S02]  /*6230*/  IADD3.X R168, R33, UR7, RZ, P6, !PT ;  /* 0x0000000721a87c10 */ /* 0x000fe4000b7fe4ff */
[----:B------:R-:W-:Y:S02]  /*6240*/  CS2R R32, SRZ ;  /* 0x0000000000207805 */ /* 0x000fe4000001ff00 */
[----:B------:R-:W-:Y:S02]  /*6250*/  IADD3.X R170, R170, UR7, RZ, P5, !PT ;  /* 0x00000007aaaa7c10 */ /* 0x000fe4000affe4ff */
[----:B------:R-:W-:-:S02]  /*6260*/  IADD3.X R172, R172, UR7, RZ, P4, !PT ;  /* 0x00000007acac7c10 */ /* 0x000fc4000a7fe4ff */
[----:B------:R-:W-:Y:S02]  /*6270*/  IADD3.X R173, R173, UR7, RZ, P3, !PT ;  /* 0x00000007adad7c10 */ /* 0x000fe40009ffe4ff */
[----:B------:R-:W-:Y:S02]  /*6280*/  IADD3 R159, P2, R159, UR6, RZ ;  /* 0x000000069f9f7c10 */ /* 0x000fe4000ff5e0ff */
[----:B------:R-:W-:Y:S02]  /*6290*/  IADD3 R161, P6, R29, UR6, RZ ;  /* 0x000000061da17c10 */ /* 0x000fe4000ffde0ff */
[----:B------:R-:W-:Y:S02]  /*62a0*/  IADD3 R163, P5, R28, UR6, RZ ;  /* 0x000000061ca37c10 */ /* 0x000fe4000ffbe0ff */
[----:B------:R-:W-:Y:S02]  /*62b0*/  CS2R R28, SRZ ;  /* 0x00000000001c7805 */ /* 0x000fe4000001ff00 */
[----:B------:R-:W-:-:S02]  /*62c0*/  IADD3 R165, P4, R27, UR6, RZ ;  /* 0x000000061ba57c10 */ /* 0x000fc4000ff9e0ff */
[----:B------:R-:W-:Y:S02]  /*62d0*/  IADD3 R167, P3, R24, UR6, RZ ;  /* 0x0000000618a77c10 */ /* 0x000fe4000ff7e0ff */
[----:B------:R-:W-:Y:S02]  /*62e0*/  IADD3 R181, P0, R178, UR4, RZ ;  /* 0x00000004b2b57c10 */ /* 0x000fe4000ff1e0ff */
[----:B------:R-:W-:Y:S02]  /*62f0*/  IADD3.X R174, R174, UR7, RZ, P2, !PT ;  /* 0x00000007aeae7c10 */ /* 0x000fe400097fe4ff */
[----:B------:R-:W-:Y:S02]  /*6300*/  IADD3.X R175, R175, UR7, RZ, P6, !PT ;  /* 0x00000007afaf7c10 */ /* 0x000fe4000b7fe4ff */
[----:B------:R-:W-:Y:S02]  /*6310*/  IADD3.X R176, R176, UR7, RZ, P5, !PT ;  /* 0x00000007b0b07c10 */ /* 0x000fe4000affe4ff */
[----:B------:R-:W-:-:S02]  /*6320*/  IADD3.X R177, R177, UR7, RZ, P4, !PT ;  /* 0x00000007b1b17c10 */ /* 0x000fc4000a7fe4ff */
[----:B------:R-:W-:Y:S02]  /*6330*/  IADD3.X R178, R26, UR7, RZ, P3, !PT ;  /* 0x000000071ab27c10 */ /* 0x000fe40009ffe4ff */
[----:B------:R-:W-:Y:S02]  /*6340*/  CS2R R26, SRZ ;  /* 0x00000000001a7805 */ /* 0x000fe4000001ff00 */
[----:B------:R-:W-:Y:S02]  /*6350*/  SHF.R.S32.HI R84, RZ, 0x1f, R224 ;  /* 0x0000001fff547819 */ /* 0x000fe400000114e0 */
[----:B------:R-:W-:Y:S02]  /*6360*/  SHF.R.S32.HI R83, RZ, 0x1f, R225 ;  /* 0x0000001fff537819 */ /* 0x000fe400000114e1 */
[----:B------:R-:W-:Y:S02]  /*6370*/  SHF.R.S32.HI R240, RZ, 0x1f, R4 ;  /* 0x0000001ffff07819 */ /* 0x000fe40000011404 */
[----:B------:R-:W-:-:S02]  /*6380*/  IADD3 R169, P2, R169, UR6, RZ ;  /* 0x00000006a9a97c10 */ /* 0x000fc4000ff5e0ff */
[----:B------:R-:W-:Y:S02]  /*6390*/  IADD3 R171, P6, R171, UR6, RZ ;  /* 0x00000006abab7c10 */ /* 0x000fe4000ffde0ff */
[----:B------:R-:W-:Y:S02]  /*63a0*/  IADD3 R189, P5, R189, UR6, RZ ;  /* 0x00000006bdbd7c10 */ /* 0x000fe4000ffbe0ff */
[----:B------:R-:W-:Y:S02]  /*63b0*/  IADD3 R193, P4, R193, UR6, RZ ;  /* 0x00000006c1c17c10 */ /* 0x000fe4000ff9e0ff */
[----:B------:R-:W-:Y:S02]  /*63c0*/  IADD3 R195, P3, R195, UR6, RZ ;  /* 0x00000006c3c37c10 */ /* 0x000fe4000ff7e0ff */
[----:B------:R-:W-:Y:S02]  /*63d0*/  SHF.R.S32.HI R82, RZ, 0x1f, R226 ;  /* 0x0000001fff527819 */ /* 0x000fe400000114e2 */
[----:B------:R-:W-:-:S02]  /*63e0*/  SHF.R.S32.HI R81, RZ, 0x1f, R227 ;  /* 0x0000001fff517819 */ /* 0x000fc400000114e3 */
[----:B------:R-:W-:Y:S02]  /*63f0*/  SHF.R.S32.HI R80, RZ, 0x1f, R228 ;  /* 0x0000001fff507819 */ /* 0x000fe400000114e4 */
[----:B------:R-:W-:Y:S02]  /*6400*/  SHF.R.S32.HI R79, RZ, 0x1f, R229 ;  /* 0x0000001fff4f7819 */ /* 0x000fe400000114e5 */
[----:B------:R-:W-:Y:S02]  /*6410*/  SHF.R.S32.HI R78, RZ, 0x1f, R212 ;  /* 0x0000001fff4e7819 */ /* 0x000fe400000114d4 */
[----:B------:R-:W-:Y:S02]  /*6420*/  SHF.R.S32.HI R77, RZ, 0x1f, R230 ;  /* 0x0000001fff4d7819 */ /* 0x000fe400000114e6 */
[----:B------:R-:W-:Y:S02]  /*6430*/  SHF.R.S32.HI R76, RZ, 0x1f, R231 ;  /* 0x0000001fff4c7819 */ /* 0x000fe400000114e7 */
[----:B------:R-:W-:-:S02]  /*6440*/  SHF.R.S32.HI R75, RZ, 0x1f, R232 ;  /* 0x0000001fff4b7819 */ /* 0x000fc400000114e8 */
[----:B------:R-:W-:Y:S02]  /*6450*/  SHF.R.S32.HI R74, RZ, 0x1f, R233 ;  /* 0x0000001fff4a7819 */ /* 0x000fe400000114e9 */
[----:B------:R-:W-:Y:S02]  /*6460*/  SHF.R.S32.HI R73, RZ, 0x1f, R234 ;  /* 0x0000001fff497819 */ /* 0x000fe400000114ea */
[----:B------:R-:W-:Y:S02]  /*6470*/  SHF.R.S32.HI R72, RZ, 0x1f, R235 ;  /* 0x0000001fff487819 */ /* 0x000fe400000114eb */
[----:B------:R-:W-:Y:S02]  /*6480*/  SHF.R.S32.HI R71, RZ, 0x1f, R236 ;  /* 0x0000001fff477819 */ /* 0x000fe400000114ec */
[----:B------:R-:W-:Y:S02]  /*6490*/  SHF.L.U64.HI R191, R224, 0x2, R84 ;  /* 0x00000002e0bf7819 */ /* 0x000fe40000010254 */
[----:B------:R-:W-:-:S02]  /*64a0*/  CS2R R84, SRZ ;  /* 0x0000000000547805 */ /* 0x000fc4000001ff00 */
[----:B------:R-:W-:Y:S02]  /*64b0*/  SHF.L.U64.HI R190, R225, 0x2, R83 ;  /* 0x00000002e1be7819 */ /* 0x000fe40000010253 */
[----:B------:R-:W-:Y:S02]  /*64c0*/  IADD3.X R179, R179, UR7, RZ, P2, !PT ;  /* 0x00000007b3b37c10 */ /* 0x000fe400097fe4ff */
[----:B------:R-:W-:Y:S02]  /*64d0*/  IADD3.X R180, R180, UR7, RZ, P6, !PT ;  /* 0x00000007b4b47c10 */ /* 0x000fe4000b7fe4ff */
[----:B------:R-:W-:Y:S02]  /*64e0*/  IADD3.X R182, R182, UR7, RZ, P5, !PT ;  /* 0x00000007b6b67c10 */ /* 0x000fe4000affe4ff */
[----:B------:R-:W-:Y:S02]  /*64f0*/  IADD3.X R192, R192, UR7, RZ, P4, !PT ;  /* 0x00000007c0c07c10 */ /* 0x000fe4000a7fe4ff */
[----:B------:R-:W-:-:S02]  /*6500*/  IADD3.X R194, R194, UR7, RZ, P3, !PT ;  /* 0x00000007c2c27c10 */ /* 0x000fc40009ffe4ff */
[----:B------:R-:W-:Y:S02]  /*6510*/  LEA.HI.X R25, R4, R25, R240, 0x3, P1 ;  /* 0x0000001904197211 */ /* 0x000fe400008f1cf0 */
[----:B------:R-:W-:Y:S02]  /*6520*/  SHF.R.S32.HI R70, RZ, 0x1f, R206 ;  /* 0x0000001fff467819 */ /* 0x000fe400000114ce */
[----:B------:R-:W-:Y:S02]  /*6530*/  SHF.R.S32.HI R69, RZ, 0x1f, R237 ;  /* 0x0000001fff457819 */ /* 0x000fe400000114ed */
[----:B------:R-:W-:Y:S02]  /*6540*/  SHF.R.S32.HI R68, RZ, 0x1f, R238 ;  /* 0x0000001fff447819 */ /* 0x000fe400000114ee */
[----:B------:R-:W-:Y:S02]  /*6550*/  SHF.L.U64.HI R222, R226, 0x2, R82 ;  /* 0x00000002e2de7819 */ /* 0x000fe40000010252 */
[----:B------:R-:W-:-:S02]  /*6560*/  CS2R R82, SRZ ;  /* 0x0000000000527805 */ /* 0x000fc4000001ff00 */
[----:B------:R-:W-:Y:S02]  /*6570*/  SHF.L.U64.HI R191, R227, 0x2, R81 ;  /* 0x00000002e3bf7819 */ /* 0x000fe40000010251 */
[----:B------:R-:W-:Y:S02]  /*6580*/  SHF.L.U64.HI R190, R228, 0x2, R80 ;  /* 0x00000002e4be7819 */ /* 0x000fe40000010250 */
[----:B------:R-:W-:Y:S02]  /*6590*/  CS2R R80, SRZ ;  /* 0x0000000000507805 */ /* 0x000fe4000001ff00 */
[----:B------:R-:W-:Y:S02]  /*65a0*/  SHF.R.S32.HI R208, RZ, 0x5, R208 ;  /* 0x00000005ffd07819 */ /* 0x000fe400000114d0 */
[----:B------:R-:W-:Y:S02]  /*65b0*/  IADD3 R197, P2, R197, UR6, RZ ;  /* 0x00000006c5c57c10 */ /* 0x000fe4000ff5e0ff */
[----:B------:R-:W-:-:S02]  /*65c0*/  IADD3 R199, P6, R199, UR6, RZ ;  /* 0x00000006c7c77c10 */ /* 0x000fc4000ffde0ff */
[----:B------:R-:W-:Y:S02]  /*65d0*/  IADD3 R201, P5, R201, UR6, RZ ;  /* 0x00000006c9c97c10 */ /* 0x000fe4000ffbe0ff */
[----:B------:R-:W-:Y:S02]  /*65e0*/  IADD3 R203, P4, R203, UR6, RZ ;  /* 0x00000006cbcb7c10 */ /* 0x000fe4000ff9e0ff */
[----:B------:R-:W-:Y:S02]  /*65f0*/  IADD3 R205, P3, R205, UR6, RZ ;  /* 0x00000006cdcd7c10 */ /* 0x000fe4000ff7e0ff */
[----:B------:R-:W-:Y:S02]  /*6600*/  SHF.R.S32.HI R239, RZ, 0x1f, R213 ;  /* 0x0000001fffef7819 */ /* 0x000fe400000114d5 */
        /* <DEDUP_REMOVED lines=13> */
[----:B------:R-:W-:-:S02]  /*66e0*/  SHF.L.U64.HI R191, R212, 0x2, R78 ;  /* 0x00000002d4bf7819 */ /* 0x000fc4000001024e */
[----:B------:R-:W-:Y:S02]  /*66f0*/  CS2R R78, SRZ ;  /* 0x00000000004e7805 */ /* 0x000fe4000001ff00 */
[----:B------:R-:W-:Y:S02]  /*6700*/  SHF.L.U64.HI R190, R230, 0x2, R77 ;  /* 0x00000002e6be7819 */ /* 0x000fe4000001024d */
[----:B------:R-:W-:Y:S02]  /*6710*/  SHF.L.U64.HI R222, R231, 0x2, R76 ;  /* 0x00000002e7de7819 */ /* 0x000fe4000001024c */
[----:B------:R-:W-:Y:S02]  /*6720*/  CS2R R76, SRZ ;  /* 0x00000000004c7805 */ /* 0x000fe4000001ff00 */
[----:B------:R-:W-:Y:S02]  /*6730*/  SHF.L.U64.HI R191, R232, 0x2, R75 ;  /* 0x00000002e8bf7819 */ /* 0x000fe4000001024b */
[----:B------:R-:W-:-:S02]  /*6740*/  SHF.L.U64.HI R190, R233, 0x2, R74 ;  /* 0x00000002e9be7819 */ /* 0x000fc4000001024a */
[----:B------:R-:W-:Y:S02]  /*6750*/  CS2R R74, SRZ ;  /* 0x00000000004a7805 */ /* 0x000fe4000001ff00 */
[----:B------:R-:W-:Y:S02]  /*6760*/  SHF.L.U64.HI R222, R234, 0x2, R73 ;  /* 0x00000002eade7819 */ /* 0x000fe40000010249 */
[----:B------:R-:W-:Y:S02]  /*6770*/  SHF.L.U64.HI R191, R235, 0x2, R72 ;  /* 0x00000002ebbf7819 */ /* 0x000fe40000010248 */
[----:B------:R-:W-:Y:S02]  /*6780*/  CS2R R72, SRZ ;  /* 0x0000000000487805 */ /* 0x000fe4000001ff00 */
[----:B------:R-:W-:Y:S02]  /*6790*/  SHF.L.U64.HI R190, R236, 0x2, R71 ;  /* 0x00000002ecbe7819 */ /* 0x000fe40000010247 */
[----:B------:R-:W-:-:S02]  /*67a0*/  IADD3.X R183, R25, UR5, RZ, P0, !PT ;  /* 0x0000000519b77c10 */ /* 0x000fc400087fe4ff */
[----:B------:R-:W-:Y:S02]  /*67b0*/  CS2R R24, SRZ ;  /* 0x0000000000187805 */ /* 0x000fe4000001ff00 */
[C---:B------:R-:W-:Y:S01]  /*67c0*/  SHF.L.U64.HI R185, R186.reuse, 0x2, R185 ;  /* 0x00000002bab97819 */ /* 0x040fe200000102b9 */
[----:B------:R-:W-:Y:S01]  /*67d0*/  IMAD.SHL.U32 R186, R186, 0x4, RZ ;  /* 0x00000004baba7824 */ /* 0x000fe200078e00ff */
[----:B------:R-:W-:Y:S02]  /*67e0*/  SHF.L.U64.HI R222, R206, 0x2, R70 ;  /* 0x00000002cede7819 */ /* 0x000fe40000010246 */
[----:B------:R-:W-:Y:S02]  /*67f0*/  CS2R R70, SRZ ;  /* 0x0000000000467805 */ /* 0x000fe4000001ff00 */
[----:B------:R-:W-:Y:S02]  /*6800*/  SHF.L.U64.HI R191, R237, 0x2, R69 ;  /* 0x00000002edbf7819 */ /* 0x000fe40000010245 */
[----:B------:R-:W-:-:S02]  /*6810*/  SHF.L.U64.HI R190, R238, 0x2, R68 ;  /* 0x00000002eebe7819 */ /* 0x000fc40000010244 */
[----:B------:R-:W-:Y:S02]  /*6820*/  CS2R R68, SRZ ;  /* 0x0000000000447805 */ /* 0x000fe4000001ff00 */
[----:B------:R-:W-:Y:S01]  /*6830*/  IADD3.X R196, R196, UR7, RZ, P2, !PT ;  /* 0x00000007c4c47c10 */ /* 0x000fe200097fe4ff */
[----:B------:R-:W-:Y:S01]  /*6840*/  VIADD R190, R208, 0xfffffffe ;  /* 0xfffffffed0be7836 */ /* 0x000fe20000000000 */
[----:B------:R-:W-:Y:S02]  /*6850*/  IADD3.X R198, R198, UR7, RZ, P6, !PT ;  /* 0x00000007c6c67c10 */ /* 0x000fe4000b7fe4ff */
[----:B------:R-:W-:Y:S02]  /*6860*/  IADD3.X R200, R200, UR7, RZ, P5, !PT ;  /* 0x00000007c8c87c10 */ /* 0x000fe4000affe4ff */
[----:B------:R-:W-:Y:S02]  /*6870*/  IADD3.X R202, R202, UR7, RZ, P4, !PT ;  /* 0x00000007caca7c10 */ /* 0x000fe4000a7fe4ff */
[----:B------:R-:W-:-:S02]  /*6880*/  IADD3.X R204, R204, UR7, RZ, P3, !PT ;  /* 0x00000007cccc7c10 */ /* 0x000fc40009ffe4ff */
[----:B------:R-:W-:Y:S02]  /*6890*/  SHF.L.U64.HI R240, R4, 0x2, R240 ;  /* 0x0000000204f07819 */ /* 0x000fe400000102f0 */
[----:B------:R-:W-:Y:S02]  /*68a0*/  SHF.L.U64.HI R239, R213, 0x2, R239 ;  /* 0x00000002d5ef7819 */ /* 0x000fe400000102ef */
[----:B------:R-:W-:Y:S02]  /*68b0*/  SHF.L.U64.HI R241, R214, 0x2, R241 ;  /* 0x00000002d6f17819 */ /* 0x000fe400000102f1 */
[----:B------:R-:W-:Y:S02]  /*68c0*/  SHF.L.U64.HI R242, R215, 0x2, R242 ;  /* 0x00000002d7f27819 */ /* 0x000fe400000102f2 */
[----:B------:R-:W-:Y:S02]  /*68d0*/  SHF.L.U64.HI R243, R209, 0x2, R243 ;  /* 0x00000002d1f37819 */ /* 0x000fe400000102f3 */
[----:B------:R-:W-:-:S02]  /*68e0*/  SHF.L.U64.HI R244, R216, 0x2, R244 ;  /* 0x00000002d8f47819 */ /* 0x000fc400000102f4 */
[----:B------:R-:W-:Y:S02]  /*68f0*/  SHF.L.U64.HI R245, R217, 0x2, R245 ;  /* 0x00000002d9f57819 */ /* 0x000fe400000102f5 */
[----:B------:R-:W-:Y:S02]  /*6900*/  SHF.L.U64.HI R246, R218, 0x2, R246 ;  /* 0x00000002daf67819 */ /* 0x000fe400000102f6 */
[----:B------:R-:W-:Y:S02]  /*6910*/  SHF.L.U64.HI R247, R210, 0x2, R247 ;  /* 0x00000002d2f77819 */ /* 0x000fe400000102f7 */
[----:B------:R-:W-:Y:S02]  /*6920*/  SHF.L.U64.HI R248, R219, 0x2, R248 ;  /* 0x00000002dbf87819 */ /* 0x000fe400000102f8 */
[----:B------:R-:W-:Y:S02]  /*6930*/  SHF.L.U64.HI R249, R220, 0x2, R249 ;  /* 0x00000002dcf97819 */ /* 0x000fe400000102f9 */
[----:B------:R-:W-:-:S02]  /*6940*/  SHF.L.U64.HI R250, R221, 0x2, R250 ;  /* 0x00000002ddfa7819 */ /* 0x000fc400000102fa */
[----:B------:R-:W-:Y:S02]  /*6950*/  SHF.L.U64.HI R251, R211, 0x2, R251 ;  /* 0x00000002d3fb7819 */ /* 0x000fe400000102fb */
[----:B------:R-:W-:-:S07]  /*6960*/  SHF.L.U64.HI R252, R223, 0x2, R252 ;  /* 0x00000002dffc7819 */ /* 0x000fce00000102fc */
.L_x_1:
[----:B------:R-:W-:Y:S01]  /*6970*/  UIADD3 UR10, UR10, 0x1, URZ ;  /* 0x000000010a0a7890 */ /* 0x000fe2000fffe03f */
[----:B------:R-:W-:-:S04]  /*6980*/  DEPBAR.LE SB0, 0x2 ;  /* 0x000080800000791a */ /* 0x000fc80000000000 */
[----:B------:R-:W-:Y:S01]  /*6990*/  BAR.SYNC.DEFER_BLOCKING 0x0 ;  /* 0x0000000000007b1d */ /* 0x000fe20000010000 */
[----:B------:R-:W-:Y:S01]  /*69a0*/  UISETP.GT.AND UP0, UPT, UR10, 0x2, UPT ;  /* 0x000000020a00788c */ /* 0x000fe2000bf04270 */
[----:B------:R-:W-:Y:S01]  /*69b0*/  VIADD R190, R208, 0xfffffffe ;  /* 0xfffffffed0be7836 */ /* 0x000fe20000000000 */
[----:B------:R-:W-:Y:S01]  /*69c0*/  ISETP.GT.AND P1, PT, R187, RZ, PT ;  /* 0x000000ffbb00720c */ /* 0x000fe20003f24270 */
[----:B------:R-:W-:Y:S01]  /*69d0*/  UIADD3 UR9, UR9, 0x1, URZ ;  /* 0x0000000109097890 */ /* 0x000fe2000fffe03f */
[----:B------:R-:W-:Y:S01]  /*69e0*/  IMAD.MOV.U32 R191, RZ, RZ, R183 ;  /* 0x000000ffffbf7224 */ /* 0x000fe200078e00b7 */
[----:B------:R-:W-:Y:S01]  /*69f0*/  USEL UR10, UR10, URZ, !UP0 ;  /* 0x0000003f0a0a7287 */ /* 0x000fe2000c000000 */
[----:B------:R-:W-:Y:S01]  /*6a00*/  ISETP.GE.AND P0, PT, R188, R190, PT ;  /* 0x000000bebc00720c */ /* 0x000fe20003f06270 */
[----:B------:R-:W-:Y:S01]  /*6a10*/  UMOV UR7, 0x40000040 ;  /* 0x4000004000077882 */ /* 0x000fe20000000000 */
[----:B------:R-:W-:Y:S01]  /*6a20*/  SEL R190, RZ, 0x4, !P1 ;  /* 0x00000004ffbe7807 */ /* 0x000fe20004800000 */
[----:B------:R-:W-:-:S03]  /*6a30*/  ULEA UR4, UR10, UR8, 0xe ;  /* 0x000000080a047291 */ /* 0x000fc6000f8e703f */
[----:B------:R-:W-:Y:S01]  /*6a40*/  SEL R190, R190, RZ, !P0 ;  /* 0x000000ffbebe7207 */ /* 0x000fe20004000000 */
[----:B------:R-:W-:Y:S02]  /*6a50*/  UIADD3 UR5, UR4, 0xc000, URZ ;  /* 0x0000c00004057890 */ /* 0x000fe4000fffe03f */
[----:B------:R-:W-:Y:S01]  /*6a60*/  USHF.R.U32.HI UR4, URZ, 0x4, UR4 ;  /* 0x000000043f047899 */ /* 0x000fe20008011604 */
[----:B------:R-:W-:Y:S01]  /*6a70*/  ISETP.NE.U32.AND P1, PT, R190, RZ, PT ;  /* 0x000000ffbe00720c */ /* 0x000fe20003f25070 */
[----:B------:R-:W-:Y:S01]  /*6a80*/  USHF.R.U32.HI UR5, URZ, 0x4, UR5 ;  /* 0x000000043f057899 */ /* 0x000fe20008011605 */
[----:B------:R-:W-:Y:S01]  /*6a90*/  IMAD.MOV.U32 R190, RZ, RZ, R181 ;  /* 0x000000ffffbe7224 */ /* 0x000fe200078e00b5 */
[----:B------:R-:W-:Y:S02]  /*6aa0*/  USGXT.U32 UR4, UR4, 0xe ;  /* 0x0000000e0404789a */ /* 0x000fe40008000000 */
[----:B------:R-:W-:Y:S01]  /*6ab0*/  USGXT.U32 UR6, UR5, 0xe ;  /* 0x0000000e0506789a */ /* 0x000fe20008000000 */
[----:B------:R-:W-:-:S02]  /*6ac0*/  WARPGROUP.ARRIVE ;  /* 0x00000000000079c5 */ /* 0x000fc40000000000 */
[----:B------:R-:W-:Y:S01]  /*6ad0*/  UMOV UR5, 0x40000040 ;  /* 0x4000004000057882 */ /* 0x000fe20000000000 */
[----:B------:R-:W-:Y:S02]  /*6ae0*/  UIADD3 UR12, UP0, UR4, 0x2, URZ ;  /* 0x00000002040c7890 */ /* 0x000fe4000ff1e03f */
[----:B------:R-:W-:-:S03]  /*6af0*/  UIADD3 UR14, UP1, UR6, 0x2, URZ ;  /* 0x00000002060e7890 */ /* 0x000fc6000ff3e03f */
[----:B------:R-:W-:Y:S01]  /*6b00*/  HGMMA.64x128x8.F32.TF32 R88, gdesc[UR4], R88 ;  /* 0x05e00000045879f0 */ /* 0x000fe20008702858 */
[----:B------:R-:W-:Y:S01]  /*6b10*/  UMOV UR4, URZ ;  /* 0x0000003f00047c82 */ /* 0x000fe20008000000 */
[----:B------:R-:W-:Y:S01]  /*6b20*/  UMOV UR5, URZ ;  /* 0x0000003f00057c82 */ /* 0x000fe20008000000 */
[----:B------:R-:W-:Y:S02]  /*6b30*/  UIADD3.X UR13, UR4, 0x40000040, URZ, UP0, !UPT ;  /* 0x40000040040d7890 */ /* 0x000fe400087fe43f */
[----:B------:R-:W-:Y:S02]  /*6b40*/  UIADD3.X UR15, UR5, 0x40000040, URZ, UP1, !UPT ;  /* 0x40000040050f7890 */ /* 0x000fe40008ffe43f */
[----:B------:R-:W-:Y:S02]  /*6b50*/  UIADD3.64 UR20, UR12, 0x2, URZ ;  /* 0x000000020c147897 */ /* 0x000fe4000fffe03f */
[----:B------:R-:W-:Y:S02]  /*6b60*/  UIADD3.64 UR22, UR14, 0x2, URZ ;  /* 0x000000020e167897 */ /* 0x000fe4000fffe03f */
[----:B------:R-:W-:-:S02]  /*6b70*/  UIADD3.64 UR24, UR12, 0x4, URZ ;  /* 0x000000040c187897 */ /* 0x000fc4000fffe03f */
[----:B------:R-:W-:Y:S02]  /*6b80*/  UIADD3.64 UR26, UR14, 0x4, URZ ;  /* 0x000000040e1a7897 */ /* 0x000fe4000fffe03f */
[----:B------:R-:W-:Y:S02]  /*6b90*/  UIADD3.64 UR4, UR12, 0x1fe, URZ ;  /* 0x000001fe0c047897 */ /* 0x000fe4000fffe03f */
[----:B------:R-:W-:-:S04]  /*6ba0*/  UISETP.GT.AND UP0, UPT, UR9, 0x2, UPT ;  /* 0x000000020900788c */ /* 0x000fc8000bf04270 */
[----:B------:R-:W-:Y:S01]  /*6bb0*/  USEL UR9, UR9, URZ, !UP0 ;  /* 0x0000003f09097287 */ /* 0x000fe2000c000000 */
[----:B------:R-:W-:-:S12]  /*6bc0*/  HGMMA.64x128x8.F32.TF32 R88, gdesc[UR12], R88 ;  /* 0x05e000000c5879f0 */ /* 0x000fd80008702858 */
[----:B------:R-:W-:Y:S01]  /*6bd0*/  HGMMA.64x128x8.F32.TF32 R88, gdesc[UR20], R88 ;  /* 0x05e00000145879f0 */ /* 0x000fe20008702858 */
[----:B------:R-:W-:-:S11]  /*6be0*/  UIADD3.64 UR20, UR12, 0x202, URZ ;  /* 0x000002020c147897 */ /* 0x000fd6000fffe03f */
[----:B------:R-:W-:-:S12]  /*6bf0*/  HGMMA.64x128x8.F32.TF32 R88, gdesc[UR24], R88 ;  /* 0x05e00000185879f0 */ /* 0x000fd80008702858 */
[----:B------:R-:W-:Y:S01]  /*6c00*/  HGMMA.64x128x8.F32.TF32 R24, gdesc[UR4], R24 ;  /* 0x05e00000041879f0 */ /* 0x000fe20008702818 */
[----:B------:R-:W-:Y:S01]  /*6c10*/  UIADD3.64 UR4, UR12, 0x200, URZ ;  /* 0x000002000c047897 */ /* 0x000fe2000fffe03f */
[----:B------:R-:W-:Y:S01]  /*6c20*/  UMOV UR6, UR14 ;  /* 0x0000000e00067c82 */ /* 0x000fe20008000000 */
[----:B------:R-:W-:-:S09]  /*6c30*/  UMOV UR7, UR15 ;  /* 0x0000000f00077c82 */ /* 0x000fd20008000000 */
[----:B------:R-:W-:Y:S01]  /*6c40*/  HGMMA.64x128x8.F32.TF32 R24, gdesc[UR4], R24 ;  /* 0x05e00000041879f0 */ /* 0x000fe20008702818 */
[----:B------:R-:W-:Y:S01]  /*6c50*/  UIADD3.64 UR4, UR12, 0x204, URZ ;  /* 0x000002040c047897 */ /* 0x000fe2000fffe03f */
[----:B------:R-:W-:Y:S01]  /*6c60*/  UMOV UR6, UR26 ;  /* 0x0000001a00067c82 */ /* 0x000fe20008000000 */
[----:B------:R-:W-:-:S09]  /*6c70*/  UMOV UR7, UR27 ;  /* 0x0000001b00077c82 */ /* 0x000fd20008000000 */
[----:B------:R-:W-:-:S12]  /*6c80*/  HGMMA.64x128x8.F32.TF32 R24, gdesc[UR20], R24 ;  /* 0x05e00000141879f0 */ /* 0x000fd80008702818 */
[----:B------:R-:W-:Y:S01]  /*6c90*/  HGMMA.64x128x8.F32.TF32 R24, gdesc[UR4], R24, gsb0 ;  /* 0x05e00000041879f0 */ /* 0x000fe20008002818 */
[----:B------:R-:W-:-:S06]  /*6ca0*/  ULEA UR4, UR9, UR8, 0xe ;  /* 0x0000000809047291 */ /* 0x000fcc000f8e703f */
[----:B------:R-:W-:Y:S01]  /*6cb0*/  VIADD R222, R2, UR4 ;  /* 0x0000000402de7c36 */ /* 0x000fe20008000000 */
[----:B------:R-:W-:Y:S02]  /*6cc0*/  WARPGROUP.DEPBAR.LE gsb0, 0x1 ;  /* 0x00008000000079c5 */ /* 0x000fe40000010100 */
[----:B------:R-:W-:Y:S06]  /*6cd0*/  BAR.SYNC.DEFER_BLOCKING 0x0 ;  /* 0x0000000000007b1d */ /* 0x000fec0000010000 */
[----:B------:R-:W-:Y:S01]  /*6ce0*/  @!PT LDS RZ, [RZ] ;  /* 0x00000000fffff984 */ /* 0x000fe20000000800 */
[----:B------:R-:W-:Y:S01]  /*6cf0*/  @!PT LDS RZ, [RZ] ;  /* 0x00000000fffff984 */ /* 0x000fe20000000800 */
[----:B------:R-:W-:Y:S01]  /*6d00*/  @!PT LDS RZ, [RZ] ;  /* 0x00000000fffff984 */ /* 0x000fe20000000800 */
[----:B------:R1:W-:Y:S01]  /*6d10*/  LDGSTS.E [R222], desc[UR16][R190.64], P1 ;  /* 0x00000000bede7fae */ /* 0x0003e20008921850 */
[----:B------:R-:W-:-:S03]  /*6d20*/  ISETP.GT.AND P1, PT, R187, 0x1, PT ;  /* 0x00000001bb00780c */ /* 0x000fc60003f24270 */
[----:B------:R-:W2:Y:S01]  /*6d30*/  LDL R191, [R1] ;  /* 0x0000000001bf7983 */ /* 0x000ea20000100800 */
[----:B-1----:R-:W-:-:S04]  /*6d40*/  SEL R190, RZ, 0x4, !P1 ;  /* 0x00000004ffbe7807 */ /* 0x002fc80004800000 */
[----:B------:R-:W-:-:S04]  /*6d50*/  SEL R190, R190, RZ, !P0 ;  /* 0x000000ffbebe7207 */ /* 0x000fc80004000000 */
[----:B------:R-:W-:Y:S02]  /*6d60*/  ISETP.NE.U32.AND P1, PT, R190, RZ, PT ;  /* 0x000000ffbe00720c */ /* 0x000fe40003f25070 */
[----:B------:R-:W-:-:S05]  /*6d70*/  IADD3 R190, P2, R206, R181, RZ ;  /* 0x000000b5cebe7210 */ /* 0x000fca0007f5e0ff */
[----:B--2---:R-:W-:-:S06]  /*6d80*/  IMAD.X R191, R183, 0x1, R191, P2 ;  /* 0x00000001b7bf7824 */ /* 0x004fcc00010e06bf */
[----:B------:R1:W-:Y:S01]  /*6d90*/  LDGSTS.E [R222+0x4], desc[UR16][R190.64], P1 ;  /* 0x00004000bede7fae */ /* 0x0003e20008921850 */
[----:B------:R-:W-:-:S04]  /*6da0*/  ISETP.GT.AND P1, PT, R187, 0x2, PT ;  /* 0x00000002bb00780c */ /* 0x000fc80003f24270 */
[----:B-1----:R-:W-:-:S04]  /*6db0*/  SEL R190, RZ, 0x4, !P1 ;  /* 0x00000004ffbe7807 */ /* 0x002fc80004800000 */
[----:B------:R-:W-:Y:S02]  /*6dc0*/  SEL R190, R190, RZ, !P0 ;  /* 0x000000ffbebe7207 */ /* 0x000fe40004000000 */
[----:B------:R-:W-:Y:S02]  /*6dd0*/  SHF.R.S32.HI R191, RZ, 0x1f, R238 ;  /* 0x0000001fffbf7819 */ /* 0x000fe400000114ee */
[----:B------:R-:W-:Y:S02]  /*6de0*/  ISETP.NE.U32.AND P1, PT, R190, RZ, PT ;  /* 0x000000ffbe00720c */ /* 0x000fe40003f25070 */
[C---:B------:R-:W-:Y:S02]  /*6df0*/  LEA R190, P2, R238.reuse, R181, 0x2 ;  /* 0x000000b5eebe7211 */ /* 0x040fe400078410ff */
[----:B------:R-:W-:-:S05]  /*6e00*/  SHF.L.U64.HI R191, R238, 0x2, R191 ;  /* 0x00000002eebf7819 */ /* 0x000fca00000102bf */
[----:B------:R-:W-:-:S05]  /*6e10*/  IMAD.X R191, R183, 0x1, R191, P2 ;  /* 0x00000001b7bf7824 */ /* 0x000fca00010e06bf */
        /* <DEDUP_REMOVED lines=15> */
[----:B------:R-:W-:Y:S02]  /*6f10*/  LOP3.LUT R222, R2, 0x10, RZ, 0x3c, !PT ;  /* 0x0000001002de7812 */ /* 0x000fe400078e3cff */
[C---:B------:R-:W-:Y:S02]  /*6f20*/  LEA R190, P2, R206.reuse, R181, 0x2 ;  /* 0x000000b5cebe7211 */ /* 0x040fe400078410ff */
[----:B------:R-:W-:Y:S01]  /*6f30*/  SHF.L.U64.HI R191, R206, 0x2, R191 ;  /* 0x00000002cebf7819 */ /* 0x000fe200000102bf */
[----:B------:R-:W-:-:S04]  /*6f40*/  VIADD R222, R222, UR4 ;  /* 0x00000004dede7c36 */ /* 0x000fc80008000000 */
[----:B------:R-:W-:-:S05]  /*6f50*/  IMAD.X R191, R183, 0x1, R191, P2 ;  /* 0x00000001b7bf7824 */ /* 0x000fca00010e06bf */
[----:B------:R1:W-:Y:S01]  /*6f60*/  LDGSTS.E [R222], desc[UR16][R190.64], P1 ;  /* 0x00000000bede7fae */ /* 0x0003e20008921850 */
        /* <DEDUP_REMOVED lines=134> */
[----:B------:R-:W-:-:S04]  /*77d0*/  SEL R190, R190, RZ, !P0 ;  /* 0x000000ffbebe7207 */ /* 0x000fc80004000000 */
[----:B------:R-:W-:Y:S02]  /*77e0*/  ISETP.NE.U32.AND P1, PT, R190, RZ, PT ;  /* 0x000000ffbe00720c */ /* 0x000fe40003f25070 */
[----:B------:R-:W-:-:S05]  /*77f0*/  LEA R190, P2, R223, R181, 0x2 ;  /* 0x000000b5dfbe7211 */ /* 0x000fca00078410ff */
[----:B------:R-:W-:-:S06]  /*7800*/  IMAD.X R191, R183, 0x1, R252, P2 ;  /* 0x00000001b7bf7824 */ /* 0x000fcc00010e06fc */
[----:B------:R1:W-:Y:S01]  /*7810*/  LDGSTS.E [R222+0xc], desc[UR16][R190.64], P1 ;  /* 0x0000c000bede7fae */ /* 0x0003e20008921850 */
[----:B------:R-:W-:-:S04]  /*7820*/  ISETP.GT.AND P1, PT, R187, 0x14, PT ;  /* 0x00000014bb00780c */ /* 0x000fc80003f24270 */
[----:B-1----:R-:W-:-:S04]  /*7830*/  SEL R190, RZ, 0x4, !P1 ;  /* 0x00000004ffbe7807 */ /* 0x002fc80004800000 */
[----:B------:R-:W-:-:S04]  /*7840*/  SEL R190, R190, RZ, !P0 ;  /* 0x000000ffbebe7207 */ /* 0x000fc80004000000 */
[----:B------:R-:W-:Y:S02]  /*7850*/  ISETP.NE.U32.AND P1, PT, R190, RZ, PT ;  /* 0x000000ffbe00720c */ /* 0x000fe40003f25070 */
[----:B------:R-:W-:Y:S02]  /*7860*/  LOP3.LUT R222, R2, 0x50, RZ, 0x3c, !PT ;  /* 0x0000005002de7812 */ /* 0x000fe400078e3cff */
[----:B------:R-:W-:-:S03]  /*7870*/  LEA R190, P2, R211, R181, 0x2 ;  /* 0x000000b5d3be7211 */ /* 0x000fc600078410ff */
[----:B------:R-:W-:Y:S02]  /*7880*/  VIADD R222, R222, UR4 ;  /* 0x00000004dede7c36 */ /* 0x000fe40008000000 */
[----:B------:R-:W-:-:S05]  /*7890*/  IMAD.X R191, R183, 0x1, R251, P2 ;  /* 0x00000001b7bf7824 */ /* 0x000fca00010e06fb */
[----:B------:R1:W-:Y:S01]  /*78a0*/  LDGSTS.E [R222], desc[UR16][R190.64], P1 ;  /* 0x00000000bede7fae */ /* 0x0003e20008921850 */
        /* <DEDUP_REMOVED lines=80> */
[----:B------:R1:W-:Y:S04]  /*7db0*/  LDGSTS.E [R222+0xc], desc[UR16][R190.64], P1 ;  /* 0x0000c000bede7fae */ /* 0x0003e80008921850 */
[----:B------:R-:W0:Y:S01]  /*7dc0*/  LDGDEPBAR ;  /* 0x00000000000079af */ /* 0x000e220000000000 */
[----:B-1----:R-:W1:Y:S01]  /*7dd0*/  S2R R191, SR_TID.X ;  /* 0x0000000000bf7919 */ /* 0x002e620000002100 */
[----:B------:R-:W-:Y:S01]  /*7de0*/  VIADD R222, R207, UR4 ;  /* 0x00000004cfde7c36 */ /* 0x000fe20008000000 */
[----:B-1----:R-:W-:-:S04]  /*7df0*/  LOP3.LUT R191, R191, 0x1f, RZ, 0xc0, !PT ;  /* 0x0000001fbfbf7812 */ /* 0x002fc800078ec0ff */
[----:B------:R-:W-:-:S04]  /*7e00*/  ISETP.GE.AND P1, PT, R191, R187, PT ;  /* 0x000000bbbf00720c */ /* 0x000fc80003f26270 */
[----:B------:R-:W-:-:S04]  /*7e10*/  SEL R190, RZ, 0x4, P1 ;  /* 0x00000004ffbe7807 */ /* 0x000fc80000800000 */
[----:B------:R-:W-:-:S04]  /*7e20*/  SEL R190, R190, RZ, !P0 ;  /* 0x000000ffbebe7207 */ /* 0x000fc80004000000 */
[----:B------:R-:W-:Y:S02]  /*7e30*/  ISETP.NE.U32.AND P0, PT, R190, RZ, PT ;  /* 0x000000ffbe00720c */ /* 0x000fe40003f05070 */
[----:B------:R-:W-:-:S05]  /*7e40*/  IADD3 R190, P1, R3, R205, RZ ;  /* 0x000000cd03be7210 */ /* 0x000fca0007f3e0ff */
[----:B------:R-:W-:-:S06]  /*7e50*/  IMAD.X R191, R204, 0x1, R5, P1 ;  /* 0x00000001ccbf7824 */ /* 0x000fcc00008e0605 */
[----:B------:R1:W-:Y:S02]  /*7e60*/  LDGSTS.E [R222+0xc000], desc[UR16][R190.64], P0 ;  /* 0x0c000000bede7fae */ /* 0x0003e40008121850 */
[----:B-1----:R-:W-:-:S05]  /*7e70*/  IADD3 R190, P1, R3, R201, RZ ;  /* 0x000000c903be7210 */ /* 0x002fca0007f3e0ff */
[----:B------:R-:W-:-:S05]  /*7e80*/  IMAD.X R191, R200, 0x1, R5, P1 ;  /* 0x00000001c8bf7824 */ /* 0x000fca00008e0605 */
        /* <DEDUP_REMOVED lines=43> */
[----:B-1----:R-:W-:Y:S02]  /*8140*/  LOP3.LUT R222, R207, 0x40, RZ, 0x3c, !PT ;  /* 0x00000040cfde7812 */ /* 0x002fe400078e3cff */
[----:B------:R-:W-:-:S03]  /*8150*/  IADD3 R190, P1, R3, R203, RZ ;  /* 0x000000cb03be7210 */ /* 0x000fc60007f3e0ff */
[----:B------:R-:W-:Y:S02]  /*8160*/  VIADD R222, R222, UR4 ;  /* 0x00000004dede7c36 */ /* 0x000fe40008000000 */
        /* <DEDUP_REMOVED lines=42> */
[----:B------:R-:W-:Y:S01]  /*8410*/  IMAD.X R191, R18, 0x1, R5, P1 ;  /* 0x0000000112bf7824 */ /* 0x000fe200008e0605 */
[----:B------:R-:W-:-:S04]  /*8420*/  IADD3 R10, P5, R10, R186, RZ ;  /* 0x000000ba0a0a7210 */ /* 0x000fc80007fbe0ff */
[----:B------:R1:W-:Y:S01]  /*8430*/  LDGSTS.E [R222+0xfa00], desc[UR16][R190.64], P0 ;  /* 0x0fa00000bede7fae */ /* 0x0003e20008121850 */
[----:B------:R-:W-:Y:S01]  /*8440*/  IMAD.X R152, R152, 0x1, R185, P5 ;  /* 0x0000000198987824 */ /* 0x000fe200028e06b9 */
[----:B------:R-:W-:Y:S02]  /*8450*/  IADD3 R21, P5, R21, R186, RZ ;  /* 0x000000ba15157210 */ /* 0x000fe40007fbe0ff */
[----:B-1----:R-:W-:-:S05]  /*8460*/  IADD3 R190, P1, R3, R184, RZ ;  /* 0x000000b803be7210 */ /* 0x002fca0007f3e0ff */
[----:B------:R-:W-:Y:S01]  /*8470*/  IMAD.X R191, R14, 0x1, R5, P1 ;  /* 0x000000010ebf7824 */ /* 0x000fe200008e0605 */
[-C--:B------:R-:W-:Y:S01]  /*8480*/  IADD3 R6, P1, R6, R186.reuse, RZ ;  /* 0x000000ba06067210 */ /* 0x080fe20007f3e0ff */
[----:B------:R-:W-:Y:S01]  /*8490*/  IMAD.X R166, R166, 0x1, R185, P5 ;  /* 0x00000001a6a67824 */ /* 0x000fe200028e06b9 */
[-C--:B------:R-:W-:Y:S02]  /*84a0*/  IADD3 R7, P2, R7, R186.reuse, RZ ;  /* 0x000000ba07077210 */ /* 0x080fe40007f5e0ff */
[----:B------:R1:W-:Y:S01]  /*84b0*/  LDGSTS.E [R222+0xfe00], desc[UR16][R190.64], P0 ;  /* 0x0fe00000bede7fae */ /* 0x0003e20008121850 */
[-C--:B------:R-:W-:Y:S02]  /*84c0*/  IADD3 R184, P0, R184, R186.reuse, RZ ;  /* 0x000000bab8b87210 */ /* 0x080fe40007f1e0ff */
[-C--:B------:R-:W-:Y:S02]  /*84d0*/  IADD3 R8, P3, R8, R186.reuse, RZ ;  /* 0x000000ba08087210 */ /* 0x080fe40007f7e0ff */
[----:B------:R-:W-:-:S02]  /*84e0*/  IADD3 R9, P4, R9, R186, RZ ;  /* 0x000000ba09097210 */ /* 0x000fc40007f9e0ff */
[-C--:B------:R-:W-:Y:S01]  /*84f0*/  IADD3 R163, P5, R163, R186.reuse, RZ ;  /* 0x000000baa3a37210 */ /* 0x080fe20007fbe0ff */
[--C-:B------:R-:W-:Y:S01]  /*8500*/  IMAD.X R14, R14, 0x1, R185.reuse, P0 ;  /* 0x000000010e0e7824 */ /* 0x100fe200000e06b9 */
        /* <DEDUP_REMOVED lines=11> */
[----:B------:R-:W-:Y:S01]  /*85c0*/  VIADD R188, R188, 0x1 ;  /* 0x00000001bcbc7836 */ /* 0x000fe20000000000 */
        /* <DEDUP_REMOVED lines=12> */
[----:B------:R-:W-:Y:S01]  /*8690*/  IADD3 R161, P4, R161, R186, RZ ;  /* 0x000000baa1a17210 */ /* 0x000fe20007f9e0ff */
[--C-:B------:R-:W-:Y:S01]  /*86a0*/  IMAD.X R194, R194, 0x1, R185.reuse, P5 ;  /* 0x00000001c2c27824 */ /* 0x100fe200028e06b9 */
[----:B------:R-:W-:Y:S01]  /*86b0*/  ISETP.NE.U32.AND P5, PT, R208, R188, PT ;  /* 0x000000bcd000720c */ /* 0x000fe20003fa5070 */
        /* <DEDUP_REMOVED lines=22> */
[----:B------:R-:W-:Y:S01]  /*8820*/  IMAD.X R192, R192, 0x1, R185, P4 ;  /* 0x00000001c0c07824 */ /* 0x000fe200020e06b9 */
[----:B------:R-:W-:Y:S01]  /*8830*/  LEA R181, P4, R4, R181, 0x2 ;  /* 0x000000b504b57211 */ /* 0x000fe200078810ff */
[----:B------:R-:W0:Y:S01]  /*8840*/  LDGDEPBAR ;  /* 0x00000000000079af */ /* 0x000e220000000000 */
[----:B------:R-:W-:-:S02]  /*8850*/  VIADD R187, R187, 0xffffffe0 ;  /* 0xffffffe0bbbb7836 */ /* 0x000fc40000000000 */
[--C-:B------:R-:W-:Y:S02]  /*8860*/  IMAD.X R196, R196, 0x1, R185.reuse, P6 ;  /* 0x00000001c4c47824 */ /* 0x100fe400030e06b9 */
[--C-:B------:R-:W-:Y:S02]  /*8870*/  IMAD.X R198, R198, 0x1, R185.reuse, P0 ;  /* 0x00000001c6c67824 */ /* 0x100fe400000e06b9 */
[--C-:B------:R-:W-:Y:S02]  /*8880*/  IMAD.X R200, R200, 0x1, R185.reuse, P1 ;  /* 0x00000001c8c87824 */ /* 0x100fe400008e06b9 */
[--C-:B------:R-:W-:Y:S02]  /*8890*/  IMAD.X R202, R202, 0x1, R185.reuse, P2 ;  /* 0x00000001caca7824 */ /* 0x100fe400010e06b9 */
[----:B------:R-:W-:Y:S02]  /*88a0*/  IMAD.X R204, R204, 0x1, R185, P3 ;  /* 0x00000001cccc7824 */ /* 0x000fe400018e06b9 */
[----:B------:R-:W-:Y:S01]  /*88b0*/  IMAD.X R183, R183, 0x1, R240, P4 ;  /* 0x00000001b7b77824 */ /* 0x000fe200020e06f0 */
[----:B-1----:R-:W-:Y:S06]  /*88c0*/  @P5 BRA `(.L_x_1) ;  /* 0xffffffe000285947 */ /* 0x002fec000383ffff */
.L_x_0:
[----:B------:R-:W2:Y:S01]  /*88d0*/  LDL.LU R222, [R1+0x8] ;  /* 0x0000080001de7983 */ /* 0x000ea20000300800 */
[----:B------:R-:W1:Y:S01]  /*88e0*/  S2R R208, SR_TID.X ;  /* 0x0000000000d07919 */ /* 0x000e620000002100 */
[----:B------:R-:W3:Y:S01]  /*88f0*/  S2R R4, SR_TID.X ;  /* 0x0000000000047919 */ /* 0x000ee20000002100 */
[----:B------:R-:W-:Y:S02]  /*8900*/  WARPGROUP.DEPBAR.LE gsb0, 0x0 ;  /* 0x00008000000079c5 */ /* 0x000fe40000010000 */
[----:B------:R-:W-:-:S04]  /*8910*/  DEPBAR.LE SB0, 0x0 ;  /* 0x000080000000791a */ /* 0x000fc80000000000 */
[----:B------:R-:W4:Y:S01]  /*8920*/  LDL.LU R191, [R1+0xc] ;  /* 0x00000c0001bf7983 */ /* 0x000f220000300800 */
[----:B------:R-:W-:Y:S01]  /*8930*/  ULDC UR5, c[0x0][0x22c] ;  /* 0x00008b0000057ab9 */ /* 0x000fe20000000800 */
[----:B------:R-:W-:Y:S01]  /*8940*/  VIADD R6, R0, 0x1 ;  /* 0x0000000100067836 */ /* 0x000fe20000000000 */
[----:B------:R-:W-:Y:S01]  /*8950*/  ULDC UR4, c[0x0][0x22c] ;  /* 0x00008b0000047ab9 */ /* 0x000fe20000000800 */
[----:B------:R-:W2:Y:S01]  /*8960*/  LDL.LU R190, [R1+0x10] ;  /* 0x0000100001be7983 */ /* 0x000ea20000300800 */
[----:B------:R-:W-:Y:S01]  /*8970*/  IMAD.MOV.U32 R8, RZ, RZ, R88 ;  /* 0x000000ffff087224 */ /* 0x000fe200078e0058 */
[----:B------:R-:W-:Y:S01]  /*8980*/  ULDC.64 UR6, c[0x0][0x220] ;  /* 0x0000880000067ab9 */ /* 0x000fe20000000a00 */
[----:B------:R-:W-:Y:S02]  /*8990*/  IMAD.MOV.U32 R9, RZ, RZ, R90 ;  /* 0x000000ffff097224 */ /* 0x000fe400078e005a */
[----:B------:R-:W-:Y:S02]  /*89a0*/  IMAD.MOV.U32 R10, RZ, RZ, R24 ;  /* 0x000000ffff0a7224 */ /* 0x000fe400078e0018 */
[----:B------:R-:W-:-:S02]  /*89b0*/  IMAD.MOV.U32 R11, RZ, RZ, R26 ;  /* 0x000000ffff0b7224 */ /* 0x000fc400078e001a */
[----:B------:R-:W-:Y:S02]  /*89c0*/  IMAD.MOV.U32 R16, RZ, RZ, R89 ;  /* 0x000000ffff107224 */ /* 0x000fe400078e0059 */
[----:B------:R-:W-:Y:S02]  /*89d0*/  IMAD.MOV.U32 R17, RZ, RZ, R91 ;  /* 0x000000ffff117224 */ /* 0x000fe400078e005b */
[----:B------:R-:W-:Y:S02]  /*89e0*/  IMAD.MOV.U32 R18, RZ, RZ, R25 ;  /* 0x000000ffff127224 */ /* 0x000fe400078e0019 */
[----:B------:R-:W-:Y:S02]  /*89f0*/  IMAD.MOV.U32 R19, RZ, RZ, R27 ;  /* 0x000000ffff137224 */ /* 0x000fe400078e001b */
[C---:B-1----:R-:W-:Y:S02]  /*8a00*/  IMAD.SHL.U32 R2, R208.reuse, 0x10, RZ ;  /* 0x00000010d0027824 */ /* 0x042fe400078e00ff */
[----:B------:R-:W-:Y:S01]  /*8a10*/  IMAD.SHL.U32 R3, R208, 0x40, RZ ;  /* 0x00000040d0037824 */ /* 0x000fe200078e00ff */
[----:B---3--:R-:W-:Y:S01]  /*8a20*/  LOP3.LUT R5, R4, 0x60, RZ, 0xc0, !PT ;  /* 0x0000006004057812 */ /* 0x008fe200078ec0ff */
[----:B------:R-:W-:Y:S01]  /*8a30*/  IMAD.MOV.U32 R20, RZ, RZ, R92 ;  /* 0x000000ffff147224 */ /* 0x000fe200078e005c */
[----:B------:R-:W-:Y:S01]  /*8a40*/  LOP3.LUT R2, R2, 0xf0, RZ, 0xc0, !PT ;  /* 0x000000f002027812 */ /* 0x000fe200078ec0ff */
[----:B------:R-:W-:Y:S01]  /*8a50*/  IMAD.MOV.U32 R21, RZ, RZ, R94 ;  /* 0x000000ffff157224 */ /* 0x000fe200078e005e */
[----:B------:R-:W-:Y:S01]  /*8a60*/  LOP3.LUT R3, R3, 0x400, RZ, 0xc0, !PT ;  /* 0x0000040003037812 */ /* 0x000fe200078ec0ff */
[----:B------:R-:W-:-:S02]  /*8a70*/  IMAD.MOV.U32 R22, RZ, RZ, R28 ;  /* 0x000000ffff167224 */ /* 0x000fc400078e001c */
[----:B------:R-:W-:Y:S01]  /*8a80*/  IMAD.MOV.U32 R23, RZ, RZ, R30 ;  /* 0x000000ffff177224 */ /* 0x000fe200078e001e */
[----:B------:R-:W-:Y:S01]  /*8a90*/  IADD3 R2, R3, UR8, R2 ;  /* 0x0000000803027c10 */ /* 0x000fe2000fffe002 */
[C---:B------:R-:W-:Y:S02]  /*8aa0*/  VIADD R3, R0.reuse, 0x2 ;  /* 0x0000000200037836 */ /* 0x040fe40000000000 */
[----:B------:R-:W-:Y:S02]  /*8ab0*/  IMAD.MOV.U32 R24, RZ, RZ, R93 ;  /* 0x000000ffff187224 */ /* 0x000fe400078e005d */
[----:B------:R-:W-:Y:S01]  /*8ac0*/  IMAD R2, R5, 0x8, R2 ;  /* 0x0000000805027824 */ /* 0x000fe200078e0202 */
[----:B------:R-:W-:Y:S01]  /*8ad0*/  BAR.SYNC.DEFER_BLOCKING 0x0 ;  /* 0x0000000000007b1d */ /* 0x000fe20000010000 */
[----:B------:R-:W-:Y:S02]  /*8ae0*/  VIADD R5, R0, 0x3 ;  /* 0x0000000300057836 */ /* 0x000fe40000000000 */
[----:B------:R-:W-:-:S02]  /*8af0*/  IMAD.MOV.U32 R25, RZ, RZ, R95 ;  /* 0x000000ffff197224 */ /* 0x000fc400078e005f */
[----:B------:R-:W-:Y:S02]  /*8b00*/  IMAD.MOV.U32 R26, RZ, RZ, R29 ;  /* 0x000000ffff1a7224 */ /* 0x000fe400078e001d */
[----:B------:R-:W-:Y:S02]  /*8b10*/  IMAD.MOV.U32 R27, RZ, RZ, R31 ;  /* 0x000000ffff1b7224 */ /* 0x000fe400078e001f */
[----:B------:R-:W-:Y:S02]  /*8b20*/  IMAD.MOV.U32 R28, RZ, RZ, R96 ;  /* 0x000000ffff1c7224 */ /* 0x000fe400078e0060 */
[----:B------:R-:W-:Y:S02]  /*8b30*/  IMAD.MOV.U32 R29, RZ, RZ, R98 ;  /* 0x000000ffff1d7224 */ /* 0x000fe400078e0062 */
[----:B------:R-:W-:Y:S02]  /*8b40*/  IMAD.MOV.U32 R30, RZ, RZ, R32 ;  /* 0x000000ffff1e7224 */ /* 0x000fe400078e0020 */
[----:B------:R-:W-:-:S02]  /*8b50*/  IMAD.MOV.U32 R31, RZ, RZ, R34 ;  /* 0x000000ffff1f7224 */ /* 0x000fc400078e0022 */
[----:B------:R-:W-:Y:S02]  /*8b60*/  IMAD.MOV.U32 R88, RZ, RZ, R97 ;  /* 0x000000ffff587224 */ /* 0x000fe400078e0061 */
[----:B------:R-:W-:Y:S02]  /*8b70*/  IMAD.MOV.U32 R89, RZ, RZ, R99 ;  /* 0x000000ffff597224 */ /* 0x000fe400078e0063 */
[----:B------:R-:W-:Y:S02]  /*8b80*/  IMAD.MOV.U32 R90, RZ, RZ, R33 ;  /* 0x000000ffff5a7224 */ /* 0x000fe400078e0021 */
[----:B------:R-:W-:Y:S01]  /*8b90*/  IMAD.MOV.U32 R91, RZ, RZ, R35 ;  /* 0x000000ffff5b7224 */ /* 0x000fe200078e0023 */
[----:B------:R-:W-:Y:S01]  /*8ba0*/  STSM.16.M88.4 [R2], R8 ;  /* 0x0000000802007844 */ /* 0x000fe20000000200 */
[----:B------:R-:W-:Y:S02]  /*8bb0*/  IMAD.MOV.U32 R32, RZ, RZ, R100 ;  /* 0x000000ffff207224 */ /* 0x000fe400078e0064 */
[----:B------:R-:W-:-:S02]  /*8bc0*/  IMAD.MOV.U32 R33, RZ, RZ, R102 ;  /* 0x000000ffff217224 */ /* 0x000fc400078e0066 */
[----:B------:R-:W-:Y:S02]  /*8bd0*/  IMAD.MOV.U32 R34, RZ, RZ, R36 ;  /* 0x000000ffff227224 */ /* 0x000fe400078e0024 */
[----:B------:R-:W-:Y:S01]  /*8be0*/  IMAD.MOV.U32 R35, RZ, RZ, R38 ;  /* 0x000000ffff237224 */ /* 0x000fe200078e0026 */
[----:B------:R-:W-:Y:S01]  /*8bf0*/  BAR.SYNC.DEFER_BLOCKING 0x0 ;  /* 0x0000000000007b1d */ /* 0x000fe20000010000 */
[----:B------:R-:W-:Y:S02]  /*8c00*/  IMAD.MOV.U32 R92, RZ, RZ, R101 ;  /* 0x000000ffff5c7224 */ /* 0x000fe400078e0065 */
[----:B------:R-:W-:Y:S02]  /*8c10*/  IMAD.MOV.U32 R93, RZ, RZ, R103 ;  /* 0x000000ffff5d7224 */ /* 0x000fe400078e0067 */
[----:B------:R-:W-:Y:S02]  /*8c20*/  IMAD.MOV.U32 R94, RZ, RZ, R37 ;  /* 0x000000ffff5e7224 */ /* 0x000fe400078e0025 */
        /* <DEDUP_REMOVED lines=14> */
[----:B------:R-:W-:Y:S01]  /*8d10*/  IMAD.MOV.U32 R119, RZ, RZ, R63 ;  /* 0x000000ffff777224 */ /* 0x000fe200078e003f */
[----:B--2---:R-:W-:-:S04]  /*8d20*/  ISETP.GE.AND P0, PT, R190, R222, PT ;  /* 0x000000debe00720c */ /* 0x004fc80003f06270 */
[----:B------:R-:W-:Y:S01]  /*8d30*/  ISETP.LT.AND P5, PT, R3, UR5, !P0 ;  /* 0x0000000503007c0c */ /* 0x000fe2000c7a1270 */
[----:B------:R-:W-:Y:S01]  /*8d40*/  ULDC UR5, c[0x0][0x22c] ;  /* 0x00008b0000057ab9 */ /* 0x000fe20000000800 */
[----:B------:R-:W-:Y:S01]  /*8d50*/  LOP3.LUT R3, R4, 0x7f, RZ, 0xc0, !PT ;  /* 0x0000007f04037812 */ /* 0x000fe200078ec0ff */
[----:B------:R-:W-:Y:S01]  /*8d60*/  VIADD R4, R0, 0x4 ;  /* 0x0000000400047836 */ /* 0x000fe20000000000 */
[----:B------:R-:W-:Y:S01]  /*8d70*/  ISETP.LT.AND P1, PT, R6, UR4, !P0 ;  /* 0x0000000406007c0c */ /* 0x000fe2000c721270 */
[----:B------:R-:W-:Y:S01]  /*8d80*/  ULDC UR4, c[0x0][0x22c] ;  /* 0x00008b0000047ab9 */ /* 0x000fe20000000800 */
[----:B------:R-:W-:Y:S02]  /*8d90*/  LEA R3, R3, UR8, 0x4 ;  /* 0x0000000803037c11 */ /* 0x000fe4000f8e20ff */
[----:B------:R-:W-:Y:S01]  /*8da0*/  ISETP.LT.AND P4, PT, R5, UR4, !P0 ;  /* 0x0000000405007c0c */ /* 0x000fe2000c781270 */
[----:B------:R-:W-:Y:S01]  /*8db0*/  ULDC UR4, c[0x0][0x248] ;  /* 0x0000920000047ab9 */ /* 0x000fe20000000800 */
[----:B------:R-:W-:Y:S01]  /*8dc0*/  ISETP.LT.AND P3, PT, R4, UR5, !P0 ;  /* 0x0000000504007c0c */ /* 0x000fe2000c761270 */
[----:B------:R-:W-:Y:S01]  /*8dd0*/  ULDC UR5, c[0x0][0x244] ;  /* 0x0000910000057ab9 */ /* 0x000fe20000000800 */
[----:B------:R-:W1:Y:S01]  /*8de0*/  LDS.128 R4, [R3] ;  /* 0x0000000003047984 */ /* 0x000e620000000c00 */
[----:B------:R-:W-:Y:S01]  /*8df0*/  BAR.SYNC.DEFER_BLOCKING 0x0 ;  /* 0x0000000000007b1d */ /* 0x000fe20000010000 */
[----:B----4-:R-:W-:-:S05]  /*8e00*/  ISETP.LT.AND P2, PT, R0, R191, !P0 ;  /* 0x000000bf0000720c */ /* 0x010fca0004741270 */
[----:B------:R-:W-:Y:S02]  /*8e10*/  STSM.16.M88.4 [R2], R16 ;  /* 0x0000001002007844 */ /* 0x000fe40000000200 */
[----:B------:R-:W-:Y:S06]  /*8e20*/  BAR.SYNC.DEFER_BLOCKING 0x0 ;  /* 0x0000000000007b1d */ /* 0x000fec0000010000 */
[----:B------:R-:W2:Y:S02]  /*8e30*/  LDS.128 R12, [R3] ;  /* 0x00000000030c7984 */ /* 0x000ea40000000c00 */
[----:B------:R-:W-:Y:S06]  /*8e40*/  BAR.SYNC.DEFER_BLOCKING 0x0 ;  /* 0x0000000000007b1d */ /* 0x000fec0000010000 */
[----:B------:R-:W-:Y:S02]  /*8e50*/  STSM.16.M88.4 [R2], R20 ;  /* 0x0000001402007844 */ /* 0x000fe40000000200 */
[----:B------:R-:W-:Y:S06]  /*8e60*/  BAR.SYNC.DEFER_BLOCKING 0x0 ;  /* 0x0000000000007b1d */ /* 0x000fec0000010000 */
[----:B------:R-:W3:Y:S02]  /*8e70*/  LDS.128 R8, [R3] ;  /* 0x0000000003087984 */ /* 0x000ee40000000c00 */
[----:B------:R-:W-:Y:S06]  /*8e80*/  BAR.SYNC.DEFER_BLOCKING 0x0 ;  /* 0x0000000000007b1d */ /* 0x000fec0000010000 */
[----:B------:R-:W-:Y:S02]  /*8e90*/  STSM.16.M88.4 [R2], R24 ;  /* 0x0000001802007844 */ /* 0x000fe40000000200 */
[----:B------:R-:W-:Y:S06]  /*8ea0*/  BAR.SYNC.DEFER_BLOCKING 0x0 ;  /* 0x0000000000007b1d */ /* 0x000fec0000010000 */
[----:B------:R-:W4:Y:S02]  /*8eb0*/  LDS.128 R20, [R3] ;  /* 0x0000000003147984 */ /* 0x000f240000000c00 */
[----:B------:R-:W-:Y:S06]  /*8ec0*/  BAR.SYNC.DEFER_BLOCKING 0x0 ;  /* 0x0000000000007b1d */ /* 0x000fec0000010000 */
[----:B------:R-:W-:Y:S02]  /*8ed0*/  STSM.16.M88.4 [R2], R28 ;  /* 0x0000001c02007844 */ /* 0x000fe40000000200 */
[----:B------:R-:W-:Y:S06]  /*8ee0*/  BAR.SYNC.DEFER_BLOCKING 0x0 ;  /* 0x0000000000007b1d */ /* 0x000fec0000010000 */
[----:B------:R-:W5:Y:S02]  /*8ef0*/  LDS.128 R16, [R3] ;  /* 0x0000000003107984 */ /* 0x000f640000000c00 */
[----:B------:R-:W-:Y:S06]  /*8f00*/  BAR.SYNC.DEFER_BLOCKING 0x0 ;  /* 0x0000000000007b1d */ /* 0x000fec0000010000 */
[----:B------:R1:W-:Y:S02]  /*8f10*/  STSM.16.M88.4 [R2], R88 ;  /* 0x0000005802007844 */ /* 0x0003e40000000200 */
[----:B------:R-:W-:Y:S01]  /*8f20*/  BAR.SYNC.DEFER_BLOCKING 0x0 ;  /* 0x0000000000007b1d */ /* 0x000fe20000010000 */
[----:B-1----:R-:W-:-:S02]  /*8f30*/  IMAD.MOV.U32 R88, RZ, RZ, R104 ;  /* 0x000000ffff587224 */ /* 0x002fc400078e0068 */
[----:B------:R-:W-:Y:S02]  /*8f40*/  IMAD.MOV.U32 R89, RZ, RZ, R106 ;  /* 0x000000ffff597224 */ /* 0x000fe400078e006a */
[----:B------:R-:W-:Y:S02]  /*8f50*/  IMAD.MOV.U32 R90, RZ, RZ, R40 ;  /* 0x000000ffff5a7224 */ /* 0x000fe400078e0028 */
[----:B------:R-:W-:Y:S02]  /*8f60*/  IMAD.MOV.U32 R91, RZ, RZ, R42 ;  /* 0x000000ffff5b7224 */ /* 0x000fe400078e002a */
[----:B------:R-:W-:Y:S02]  /*8f70*/  IMAD.MOV.U32 R106, RZ, RZ, R49 ;  /* 0x000000ffff6a7224 */ /* 0x000fe400078e0031 */
[----:B------:R-:W-:Y:S01]  /*8f80*/  IMAD.MOV.U32 R104, RZ, RZ, R113 ;  /* 0x000000ffff687224 */ /* 0x000fe200078e0071 */
[----:B------:R-:W1:Y:S01]  /*8f90*/  LDS.128 R28, [R3] ;  /* 0x00000000031c7984 */ /* 0x000e620000000c00 */
[----:B------:R-:W-:-:S02]  /*8fa0*/  IMAD.MOV.U32 R113, RZ, RZ, R123 ;  /* 0x000000ffff717224 */ /* 0x000fc400078e007b */
[----:B------:R-:W-:Y:S01]  /*8fb0*/  IMAD.MOV.U32 R123, RZ, RZ, R67 ;  /* 0x000000ffff7b7224 */ /* 0x000fe200078e0043 */
[----:B------:R-:W-:Y:S06]  /*8fc0*/  BAR.SYNC.DEFER_BLOCKING 0x0 ;  /* 0x0000000000007b1d */ /* 0x000fec0000010000 */
[----:B------:R-:W-:Y:S02]  /*8fd0*/  STSM.16.M88.4 [R2], R32 ;  /* 0x0000002002007844 */ /* 0x000fe40000000200 */
[----:B------:R-:W-:Y:S06]  /*8fe0*/  BAR.SYNC.DEFER_BLOCKING 0x0 ;  /* 0x0000000000007b1d */ /* 0x000fec0000010000 */
[----:B------:R-:W1:Y:S02]  /*8ff0*/  LDS.128 R24, [R3] ;  /* 0x0000000003187984 */ /* 0x000e640000000c00 */
[----:B------:R-:W-:Y:S06]  /*9000*/  BAR.SYNC.DEFER_BLOCKING 0x0 ;  /* 0x0000000000007b1d */ /* 0x000fec0000010000 */
[----:B------:R2:W-:Y:S02]  /*9010*/  STSM.16.M88.4 [R2], R92 ;  /* 0x0000005c02007844 */ /* 0x0005e40000000200 */
[----:B------:R-:W-:Y:S01]  /*9020*/  BAR.SYNC.DEFER_BLOCKING 0x0 ;  /* 0x0000000000007b1d */ /* 0x000fe20000010000 */
[----:B--2---:R-:W-:-:S02]  /*9030*/  IMAD.MOV.U32 R94, RZ, RZ, R44 ;  /* 0x000000ffff5e7224 */ /* 0x004fc400078e002c */
[----:B------:R-:W-:Y:S02]  /*9040*/  IMAD.MOV.U32 R95, RZ, RZ, R46 ;  /* 0x000000ffff5f7224 */ /* 0x000fe400078e002e */
[----:B------:R-:W-:Y:S02]  /*9050*/  IMAD.MOV.U32 R92, RZ, RZ, R108 ;  /* 0x000000ffff5c7224 */ /* 0x000fe400078e006c */
[----:B------:R-:W-:Y:S02]  /*9060*/  IMAD.MOV.U32 R93, RZ, RZ, R110 ;  /* 0x000000ffff5d7224 */ /* 0x000fe400078e006e */
[----:B------:R-:W-:Y:S02]  /*9070*/  IMAD.MOV.U32 R110, RZ, RZ, R53 ;  /* 0x000000ffff6e7224 */ /* 0x000fe400078e0035 */
[----:B------:R-:W-:Y:S01]  /*9080*/  IMAD.MOV.U32 R108, RZ, RZ, R117 ;  /* 0x000000ffff6c7224 */ /* 0x000fe200078e0075 */
[----:B------:R-:W2:Y:S01]  /*9090*/  LDS.128 R36, [R3] ;  /* 0x0000000003247984 */ /* 0x000ea20000000c00 */
[----:B------:R-:W-:-:S02]  /*90a0*/  IMAD.MOV.U32 R117, RZ, RZ, R127 ;  /* 0x000000ffff757224 */ /* 0x000fc400078e007f */
[----:B------:R-:W-:Y:S01]  /*90b0*/  IMAD.MOV.U32 R127, RZ, RZ, R71 ;  /* 0x000000ffff7f7224 */ /* 0x000fe200078e0047 */
[----:B------:R-:W-:Y:S06]  /*90c0*/  BAR.SYNC.DEFER_BLOCKING 0x0 ;  /* 0x0000000000007b1d */ /* 0x000fec0000010000 */
[----:B------:R-:W-:Y:S02]  /*90d0*/  STSM.16.M88.4 [R2], R88 ;  /* 0x0000005802007844 */ /* 0x000fe40000000200 */
[----:B------:R-:W-:Y:S06]  /*90e0*/  BAR.SYNC.DEFER_BLOCKING 0x0 ;  /* 0x0000000000007b1d */ /* 0x000fec0000010000 */
[----:B------:R-:W2:Y:S02]  /*90f0*/  LDS.128 R32, [R3] ;  /* 0x0000000003207984 */ /* 0x000ea40000000c00 */
[----:B------:R-:W-:Y:S06]  /*9100*/  BAR.SYNC.DEFER_BLOCKING 0x0 ;  /* 0x0000000000007b1d */ /* 0x000fec0000010000 */
[----:B------:R3:W-:Y:S02]  /*9110*/  STSM.16.M88.4 [R2], R96 ;  /* 0x0000006002007844 */ /* 0x0007e40000000200 */
[----:B------:R-:W-:Y:S01]  /*9120*/  BAR.SYNC.DEFER_BLOCKING 0x0 ;  /* 0x0000000000007b1d */ /* 0x000fe20000010000 */
[----:B---3--:R-:W-:-:S02]  /*9130*/  IMAD.MOV.U32 R96, RZ, RZ, R112 ;  /* 0x000000ffff607224 */ /* 0x008fc400078e0070 */
[----:B------:R-:W-:Y:S02]  /*9140*/  IMAD.MOV.U32 R97, RZ, RZ, R114 ;  /* 0x000000ffff617224 */ /* 0x000fe400078e0072 */
[----:B------:R-:W-:Y:S02]  /*9150*/  IMAD.MOV.U32 R98, RZ, RZ, R48 ;  /* 0x000000ffff627224 */ /* 0x000fe400078e0030 */
[----:B------:R-:W-:Y:S02]  /*9160*/  IMAD.MOV.U32 R99, RZ, RZ, R50 ;  /* 0x000000ffff637224 */ /* 0x000fe400078e0032 */
[----:B------:R-:W-:Y:S02]  /*9170*/  IMAD.MOV.U32 R114, RZ, RZ, R57 ;  /* 0x000000ffff727224 */ /* 0x000fe400078e0039 */
[----:B------:R-:W-:Y:S01]  /*9180*/  IMAD.MOV.U32 R112, RZ, RZ, R121 ;  /* 0x000000ffff707224 */ /* 0x000fe200078e0079 */
[----:B------:R-:W3:Y:S01]  /*9190*/  LDS.128 R44, [R3] ;  /* 0x00000000032c7984 */ /* 0x000ee20000000c00 */
[----:B------:R-:W-:-:S02]  /*91a0*/  IMAD.MOV.U32 R121, RZ, RZ, R131 ;  /* 0x000000ffff797224 */ /* 0x000fc400078e0083 */
[----:B------:R-:W-:Y:S01]  /*91b0*/  IMAD.MOV.U32 R131, RZ, RZ, R75 ;  /* 0x000000ffff837224 */ /* 0x000fe200078e004b */
[----:B------:R-:W-:Y:S06]  /*91c0*/  BAR.SYNC.DEFER_BLOCKING 0x0 ;  /* 0x0000000000007b1d */ /* 0x000fec0000010000 */
[----:B------:R-:W-:Y:S02]  /*91d0*/  STSM.16.M88.4 [R2], R92 ;  /* 0x0000005c02007844 */ /* 0x000fe40000000200 */
[----:B------:R-:W-:Y:S06]  /*91e0*/  BAR.SYNC.DEFER_BLOCKING 0x0 ;  /* 0x0000000000007b1d */ /* 0x000fec0000010000 */
[----:B------:R-:W3:Y:S02]  /*91f0*/  LDS.128 R40, [R3] ;  /* 0x0000000003287984 */ /* 0x000ee40000000c00 */
[----:B------:R-:W-:Y:S06]  /*9200*/  BAR.SYNC.DEFER_BLOCKING 0x0 ;  /* 0x0000000000007b1d */ /* 0x000fec0000010000 */
[----:B------:R4:W-:Y:S02]  /*9210*/  STSM.16.M88.4 [R2], R100 ;  /* 0x0000006402007844 */ /* 0x0009e40000000200 */
[----:B------:R-:W-:Y:S01]  /*9220*/  BAR.SYNC.DEFER_BLOCKING 0x0 ;  /* 0x0000000000007b1d */ /* 0x000fe20000010000 */
[----:B----4-:R-:W-:-:S02]  /*9230*/  IMAD.MOV.U32 R100, RZ, RZ, R116 ;  /* 0x000000ffff647224 */ /* 0x010fc400078e0074 */
[----:B------:R-:W-:Y:S02]  /*9240*/  IMAD.MOV.U32 R101, RZ, RZ, R118 ;  /* 0x000000ffff657224 */ /* 0x000fe400078e0076 */
[----:B------:R-:W-:Y:S02]  /*9250*/  IMAD.MOV.U32 R102, RZ, RZ, R52 ;  /* 0x000000ffff667224 */ /* 0x000fe400078e0034 */
[----:B------:R-:W-:Y:S02]  /*9260*/  IMAD.MOV.U32 R103, RZ, RZ, R54 ;  /* 0x000000ffff677224 */ /* 0x000fe400078e0036 */
[----:B------:R-:W-:Y:S02]  /*9270*/  IMAD.MOV.U32 R118, RZ, RZ, R61 ;  /* 0x000000ffff767224 */ /* 0x000fe400078e003d */
[----:B------:R-:W-:Y:S01]  /*9280*/  IMAD.MOV.U32 R116, RZ, RZ, R125 ;  /* 0x000000ffff747224 */ /* 0x000fe200078e007d */
[----:B------:R-:W4:Y:S01]  /*9290*/  LDS.128 R88, [R3] ;  /* 0x0000000003587984 */ /* 0x000f220000000c00 */
[----:B------:R-:W-:-:S02]  /*92a0*/  IMAD.MOV.U32 R125, RZ, RZ, R135 ;  /* 0x000000ffff7d7224 */ /* 0x000fc400078e0087 */
[----:B------:R-:W-:Y:S01]  /*92b0*/  IMAD.MOV.U32 R135, RZ, RZ, R79 ;  /* 0x000000ffff877224 */ /* 0x000fe200078e004f */
[----:B------:R-:W-:Y:S06]  /*92c0*/  BAR.SYNC.DEFER_BLOCKING 0x0 ;  /* 0x0000000000007b1d */ /* 0x000fec0000010000 */
[----:B------:R-:W-:Y:S02]  /*92d0*/  STSM.16.M88.4 [R2], R96 ;  /* 0x0000006002007844 */ /* 0x000fe40000000200 */
[----:B------:R-:W-:Y:S06]  /*92e0*/  BAR.SYNC.DEFER_BLOCKING 0x0 ;  /* 0x0000000000007b1d */ /* 0x000fec0000010000 */
[----:B------:R-:W4:Y:S02]  /*92f0*/  LDS.128 R48, [R3] ;  /* 0x0000000003307984 */ /* 0x000f240000000c00 */
[----:B------:R-:W-:Y:S06]  /*9300*/  BAR.SYNC.DEFER_BLOCKING 0x0 ;  /* 0x0000000000007b1d */ /* 0x000fec0000010000 */
[----:B------:R5:W-:Y:S02]  /*9310*/  STSM.16.M88.4 [R2], R104 ;  /* 0x0000006802007844 */ /* 0x000be40000000200 */
[----:B------:R-:W-:Y:S01]  /*9320*/  BAR.SYNC.DEFER_BLOCKING 0x0 ;  /* 0x0000000000007b1d */ /* 0x000fe20000010000 */
[----:B-----5:R-:W-:-:S02]  /*9330*/  IMAD.MOV.U32 R104, RZ, RZ, R120 ;  /* 0x000000ffff687224 */ /* 0x020fc400078e0078 */
[----:B------:R-:W-:Y:S02]  /*9340*/  IMAD.MOV.U32 R105, RZ, RZ, R122 ;  /* 0x000000ffff697224 */ /* 0x000fe400078e007a */
[----:B------:R-:W-:Y:S02]  /*9350*/  IMAD.MOV.U32 R106, RZ, RZ, R56 ;  /* 0x000000ffff6a7224 */ /* 0x000fe400078e0038 */
[----:B------:R-:W-:Y:S02]  /*9360*/  IMAD.MOV.U32 R107, RZ, RZ, R58 ;  /* 0x000000ffff6b7224 */ /* 0x000fe400078e003a */
[----:B------:R-:W-:Y:S02]  /*9370*/  IMAD.MOV.U32 R122, RZ, RZ, R65 ;  /* 0x000000ffff7a7224 */ /* 0x000fe400078e0041 */
[----:B------:R-:W-:Y:S01]  /*9380*/  IMAD.MOV.U32 R120, RZ, RZ, R129 ;  /* 0x000000ffff787224 */ /* 0x000fe200078e0081 */
[----:B------:R-:W5:Y:S01]  /*9390*/  LDS.128 R92, [R3] ;  /* 0x00000000035c7984 */ /* 0x000f620000000c00 */
[----:B------:R-:W-:-:S02]  /*93a0*/  IMAD.MOV.U32 R129, RZ, RZ, R139 ;  /* 0x000000ffff817224 */ /* 0x000fc400078e008b */
[----:B------:R-:W-:Y:S01]  /*93b0*/  IMAD.MOV.U32 R139, RZ, RZ, R82 ;  /* 0x000000ffff8b7224 */ /* 0x000fe200078e0052 */
        /* <DEDUP_REMOVED lines=85> */
[----:B-1----:R-:W-:-:S05]  /*9910*/  IMAD R129, R190, UR5, RZ ;  /* 0x00000005be817c24 */ /* 0x002fca000f8e02ff */
[----:B------:R-:W-:Y:S01]  /*9920*/  ULDC UR5, c[0x0][0x22c] ;  /* 0x00008b0000057ab9 */ /* 0x000fe20000000800 */
[----:B------:R-:W-:Y:S01]  /*9930*/  IMAD R131, R0, UR4, RZ ;  /* 0x0000000400837c24 */ /* 0x000fe2000f8e02ff */
[----:B------:R-:W-:-:S04]  /*9940*/  LEA R128, P6, R129, UR6, 0x2 ;  /* 0x0000000681807c11 */ /* 0x000fc8000f8c10ff */
[----:B------:R-:W-:Y:S02]  /*9950*/  LEA.HI.X.SX32 R129, R129, UR7, 0x2, P6 ;  /* 0x0000000781817c11 */ /* 0x000fe4000b0f16ff */
[C---:B------:R-:W-:Y:S01]  /*9960*/  LEA R130, P6, R131.reuse, R128, 0x2 ;  /* 0x0000008083827211 */ /* 0x040fe200078c10ff */
[----:B------:R-:W1:Y:S01]  /*9970*/  LDS.128 R116, [R3] ;  /* 0x0000000003747984 */ /* 0x000e620000000c00 */
[----:B------:R-:W-:Y:S06]  /*9980*/  BAR.SYNC.DEFER_BLOCKING 0x0 ;  /* 0x0000000000007b1d */ /* 0x000fec0000010000 */
[----:B------:R-:W-:Y:S02]  /*9990*/  STSM.16.M88.4 [R2], R124 ;  /* 0x0000007c02007844 */ /* 0x000fe40000000200 */
[----:B------:R-:W-:Y:S06]  /*99a0*/  BAR.SYNC.DEFER_BLOCKING 0x0 ;  /* 0x0000000000007b1d */ /* 0x000fec0000010000 */
[----:B------:R-:W1:Y:S02]  /*99b0*/  LDS.128 R76, [R3] ;  /* 0x00000000034c7984 */ /* 0x000e640000000c00 */
[----:B------:R-:W-:Y:S06]  /*99c0*/  BAR.SYNC.DEFER_BLOCKING 0x0 ;  /* 0x0000000000007b1d */ /* 0x000fec0000010000 */
[----:B------:R2:W-:Y:S02]  /*99d0*/  STSM.16.M88.4 [R2], R132 ;  /* 0x0000008402007844 */ /* 0x0005e40000000200 */
[----:B------:R-:W-:Y:S01]  /*99e0*/  BAR.SYNC.DEFER_BLOCKING 0x0 ;  /* 0x0000000000007b1d */ /* 0x000fe20000010000 */
[C---:B--2---:R-:W-:Y:S01]  /*99f0*/  VIADD R134, R131.reuse, UR4 ;  /* 0x0000000483867c36 */ /* 0x044fe20008000000 */
[----:B------:R-:W-:Y:S01]  /*9a00*/  LEA.HI.X.SX32 R131, R131, R129, 0x2, P6 ;  /* 0x0000008183837211 */ /* 0x000fe200030f16ff */
[----:B------:R-:W-:-:S02]  /*9a10*/  VIADD R133, R0, 0x5 ;  /* 0x0000000500857836 */ /* 0x000fc40000000000 */
[----:B------:R-:W-:Y:S01]  /*9a20*/  VIADD R135, R0, 0x6 ;  /* 0x0000000600877836 */ /* 0x000fe20000000000 */
[C---:B------:R-:W-:Y:S01]  /*9a30*/  LEA R132, P6, R134.reuse, R128, 0x2 ;  /* 0x0000008086847211 */ /* 0x040fe200078c10ff */
[----:B------:R-:W2:Y:S01]  /*9a40*/  LDS.128 R120, [R3] ;  /* 0x0000000003787984 */ /* 0x000ea20000000c00 */
[----:B------:R-:W-:Y:S06]  /*9a50*/  BAR.SYNC.DEFER_BLOCKING 0x0 ;  /* 0x0000000000007b1d */ /* 0x000fec0000010000 */
[----:B------:R3:W-:Y:S02]  /*9a60*/  STSM.16.M88.4 [R2], R136 ;  /* 0x0000008802007844 */ /* 0x0007e40000000200 */
[----:B------:R-:W-:Y:S01]  /*9a70*/  BAR.SYNC.DEFER_BLOCKING 0x0 ;  /* 0x0000000000007b1d */ /* 0x000fe20000010000 */
[----:B---3--:R-:W-:-:S04]  /*9a80*/  VIADD R136, R134, UR4 ;  /* 0x0000000486887c36 */ /* 0x008fc80008000000 */
[----:B------:R-:W-:Y:S01]  /*9a90*/  VIADD R137, R136, UR4 ;  /* 0x0000000488897c36 */ /* 0x000fe20008000000 */
[----:B------:R-:W3:Y:S02]  /*9aa0*/  LDS.128 R80, [R3] ;  /* 0x0000000003507984 */ /* 0x000ee40000000c00 */
[----:B------:R-:W-:Y:S06]  /*9ab0*/  BAR.SYNC.DEFER_BLOCKING 0x0 ;  /* 0x0000000000007b1d */ /* 0x000fec0000010000 */
[----:B------:R4:W-:Y:S02]  /*9ac0*/  STSM.16.M88.4 [R2], R140 ;  /* 0x0000008c02007844 */ /* 0x0009e40000000200 */
[----:B------:R-:W-:Y:S01]  /*9ad0*/  BAR.SYNC.DEFER_BLOCKING 0x0 ;  /* 0x0000000000007b1d */ /* 0x000fe20000010000 */
[----:B----4-:R-:W-:-:S02]  /*9ae0*/  IMAD.MOV.U32 R142, RZ, RZ, R85 ;  /* 0x000000ffff8e7224 */ /* 0x010fc400078e0055 */
[----:B------:R-:W-:Y:S02]  /*9af0*/  IMAD.MOV.U32 R143, RZ, RZ, R87 ;  /* 0x000000ffff8f7224 */ /* 0x000fe400078e0057 */
[----:B------:R-:W-:Y:S02]  /*9b00*/  IMAD.MOV.U32 R140, RZ, RZ, R149 ;  /* 0x000000ffff8c7224 */ /* 0x000fe400078e0095 */
[----:B------:R-:W-:Y:S01]  /*9b10*/  IMAD.MOV.U32 R141, RZ, RZ, R151 ;  /* 0x000000ffff8d7224 */ /* 0x000fe200078e0097 */
[----:B------:R-:W4:Y:S01]  /*9b20*/  LDS.128 R124, [R3] ;  /* 0x00000000037c7984 */ /* 0x000f220000000c00 */
[----:B------:R-:W-:Y:S06]  /*9b30*/  BAR.SYNC.DEFER_BLOCKING 0x0 ;  /* 0x0000000000007b1d */ /* 0x000fec0000010000 */
[----:B------:R-:W-:Y:S02]  /*9b40*/  STSM.16.M88.4 [R2], R144 ;  /* 0x0000009002007844 */ /* 0x000fe40000000200 */
[----:B------:R-:W-:Y:S06]  /*9b50*/  BAR.SYNC.DEFER_BLOCKING 0x0 ;  /* 0x0000000000007b1d */ /* 0x000fec0000010000 */
[----:B------:R-:W4:Y:S02]  /*9b60*/  LDS.128 R84, [R3] ;  /* 0x0000000003547984 */ /* 0x000f240000000c00 */
[----:B------:R-:W-:Y:S06]  /*9b70*/  BAR.SYNC.DEFER_BLOCKING 0x0 ;  /* 0x0000000000007b1d */ /* 0x000fec0000010000 */
[----:B------:R5:W-:Y:S02]  /*9b80*/  STSM.16.M88.4 [R2], R140 ;  /* 0x0000008c02007844 */ /* 0x000be40000000200 */
[----:B------:R-:W-:Y:S01]  /*9b90*/  BAR.SYNC.DEFER_BLOCKING 0x0 ;  /* 0x0000000000007b1d */ /* 0x000fe20000010000 */
[----:B-----5:R-:W-:-:S05]  /*9ba0*/  VIADD R2, R0, 0x7 ;  /* 0x0000000700027836 */ /* 0x020fca0000000000 */
[----:B------:R5:W-:Y:S01]  /*9bb0*/  @P2 STG.E desc[UR16][R130.64], R4 ;  /* 0x0000000482002986 */ /* 0x000be2000c101910 */
[----:B------:R-:W-:Y:S01]  /*9bc0*/  ISETP.LT.AND P2, PT, R133, UR5, !P0 ;  /* 0x0000000585007c0c */ /* 0x000fe2000c741270 */
[----:B------:R-:W-:Y:S01]  /*9bd0*/  ULDC UR5, c[0x0][0x22c] ;  /* 0x00008b0000057ab9 */ /* 0x000fe20000000800 */
[----:B------:R-:W-:Y:S02]  /*9be0*/  LEA.HI.X.SX32 R133, R134, R129, 0x2, P6 ;  /* 0x0000008186857211 */ /* 0x000fe400030f16ff */
[----:B------:R-:W-:-:S03]  /*9bf0*/  LEA R134, P6, R136, R128, 0x2 ;  /* 0x0000008088867211 */ /* 0x000fc600078c10ff */
[----:B------:R1:W-:Y:S01]  /*9c00*/  @P1 STG.E desc[UR16][R132.64], R12 ;  /* 0x0000000c84001986 */ /* 0x0003e2000c101910 */
[----:B------:R-:W-:Y:S01]  /*9c10*/  ISETP.LT.AND P1, PT, R135, UR5, !P0 ;  /* 0x0000000587007c0c */ /* 0x000fe2000c721270 */
[----:B------:R-:W-:Y:S01]  /*9c20*/  ULDC UR5, c[0x0][0x22c] ;  /* 0x00008b0000057ab9 */ /* 0x000fe20000000800 */
[----:B------:R-:W-:Y:S01]  /*9c30*/  LEA.HI.X.SX32 R135, R136, R129, 0x2, P6 ;  /* 0x0000008188877211 */ /* 0x000fe200030f16ff */
[C---:B-----5:R-:W-:Y:S01]  /*9c40*/  VIADD R4, R137.reuse, UR4 ;  /* 0x0000000489047c36 */ /* 0x060fe20008000000 */
[----:B------:R-:W-:-:S03]  /*9c50*/  LEA R130, P6, R137, R128, 0x2 ;  /* 0x0000008089827211 */ /* 0x000fc600078c10ff */
[----:B------:R-:W-:Y:S01]  /*9c60*/  @P5 STG.E desc[UR16][R134.64], R5 ;  /* 0x0000000586005986 */ /* 0x000fe2000c101910 */
[-C--:B------:R-:W-:Y:S02]  /*9c70*/  LEA.HI.X.SX32 R131, R137, R129.reuse, 0x2, P6 ;  /* 0x0000008189837211 */ /* 0x080fe400030f16ff */
[CC--:B------:R-:W-:Y:S01]  /*9c80*/  LEA R136, P6, R4.reuse, R128.reuse, 0x2 ;  /* 0x0000008004887211 */ /* 0x0c0fe200078c10ff */
[----:B-1----:R-:W-:Y:S01]  /*9c90*/  VIADD R12, R4, UR4 ;  /* 0x00000004040c7c36 */ /* 0x002fe20008000000 */
[----:B------:R-:W-:Y:S01]  /*9ca0*/  ISETP.LT.AND P5, PT, R2, UR5, !P0 ;  /* 0x0000000502007c0c */ /* 0x000fe2000c7a1270 */
[----:B------:R-:W-:Y:S01]  /*9cb0*/  VIADD R2, R0, 0x8 ;  /* 0x0000000800027836 */ /* 0x000fe20000000000 */
[-C--:B------:R-:W-:Y:S01]  /*9cc0*/  LEA.HI.X.SX32 R137, R4, R129.reuse, 0x2, P6 ;  /* 0x0000008104897211 */ /* 0x080fe200030f16ff */
[----:B------:R-:W-:Y:S01]  /*9cd0*/  ULDC UR5, c[0x0][0x22c] ;  /* 0x00008b0000057ab9 */ /* 0x000fe20000000800 */
[-C--:B------:R-:W-:Y:S01]  /*9ce0*/  LEA R132, P6, R12, R128.reuse, 0x2 ;  /* 0x000000800c847211 */ /* 0x080fe200078c10ff */
[----:B------:R1:W-:Y:S01]  /*9cf0*/  @P4 STG.E desc[UR16][R130.64], R13 ;  /* 0x0000000d82004986 */ /* 0x0003e2000c101910 */
[----:B------:R-:W-:Y:S01]  /*9d00*/  ISETP.LT.AND P4, PT, R2, UR5, !P0 ;  /* 0x0000000502007c0c */ /* 0x000fe2000c781270 */
[----:B------:R-:W-:Y:S01]  /*9d10*/  VIADD R2, R0, 0x9 ;  /* 0x0000000900027836 */ /* 0x000fe20000000000 */
[C---:B------:R-:W-:Y:S01]  /*9d20*/  LEA.HI.X.SX32 R133, R12.reuse, R129, 0x2, P6 ;  /* 0x000000810c857211 */ /* 0x040fe200030f16ff */
[----:B------:R-:W-:Y:S01]  /*9d30*/  VIADD R12, R12, UR4 ;  /* 0x000000040c0c7c36 */ /* 0x000fe20008000000 */
[----:B------:R-:W-:Y:S01]  /*9d40*/  ULDC UR5, c[0x0][0x22c] ;  /* 0x00008b0000057ab9 */ /* 0x000fe20000000800 */
[----:B------:R5:W-:Y:S01]  /*9d50*/  @P3 STG.E desc[UR16][R136.64], R6 ;  /* 0x0000000688003986 */ /* 0x000be2000c101910 */
[----:B------:R-:W-:Y:S01]  /*9d60*/  ISETP.LT.AND P3, PT, R2, UR5, !P0 ;  /* 0x0000000502007c0c */ /* 0x000fe2000c761270 */
[----:B------:R-:W-:Y:S01]  /*9d70*/  VIADD R2, R0, 0xa ;  /* 0x0000000a00027836 */ /* 0x000fe20000000000 */
[----:B------:R-:W-:Y:S01]  /*9d80*/  ULDC UR5, c[0x0][0x22c] ;  /* 0x00008b0000057ab9 */ /* 0x000fe20000000800 */
[----:B------:R2:W-:Y:S01]  /*9d90*/  @P2 STG.E desc[UR16][R132.64], R14 ;  /* 0x0000000e84002986 */ /* 0x0005e2000c101910 */
[C---:B------:R-:W-:Y:S01]  /*9da0*/  LEA R4, P2, R12.reuse, R128, 0x2 ;  /* 0x000000800c047211 */ /* 0x040fe200078410ff */
[----:B-1----:R-:W-:-:S03]  /*9db0*/  VIADD R13, R12, UR4 ;  /* 0x000000040c0d7c36 */ /* 0x002fc60008000000 */
[-C--:B------:R-:W-:Y:S02]  /*9dc0*/  LEA.HI.X.SX32 R5, R12, R129.reuse, 0x2, P2 ;  /* 0x000000810c057211 */ /* 0x080fe400010f16ff */
[----:B------:R-:W-:Y:S01]  /*9dd0*/  ISETP.LT.AND P2, PT, R2, UR5, !P0 ;  /* 0x0000000502007c0c */ /* 0x000fe2000c741270 */
[----:B------:R-:W-:Y:S01]  /*9de0*/  VIADD R2, R0, 0xb ;  /* 0x0000000b00027836 */ /* 0x000fe20000000000 */
[CC--:B------:R-:W-:Y:S01]  /*9df0*/  LEA R12, P6, R13.reuse, R128.reuse, 0x2 ;  /* 0x000000800d0c7211 */ /* 0x0c0fe200078c10ff */
[C---:B-----5:R-:W-:Y:S01]  /*9e00*/  VIADD R6, R13.reuse, UR4 ;  /* 0x000000040d067c36 */ /* 0x060fe20008000000 */
[----:B------:R-:W-:Y:S01]  /*9e10*/  ULDC UR5, c[0x0][0x22c] ;  /* 0x00008b0000057ab9 */ /* 0x000fe20000000800 */
[----:B------:R1:W-:Y:S01]  /*9e20*/  @P1 STG.E desc[UR16][R4.64], R7 ;  /* 0x0000000704001986 */ /* 0x0003e2000c101910 */
[-C--:B------:R-:W-:Y:S01]  /*9e30*/  LEA.HI.X.SX32 R13, R13, R129.reuse, 0x2, P6 ;  /* 0x000000810d0d7211 */ /* 0x080fe200030f16ff */
[----:B--2---:R-:W-:Y:S01]  /*9e40*/  VIADD R14, R6, UR4 ;  /* 0x00000004060e7c36 */ /* 0x004fe20008000000 */
[----:B------:R-:W-:Y:S01]  /*9e50*/  ISETP.LT.AND P1, PT, R2, UR5, !P0 ;  /* 0x0000000502007c0c */ /* 0x000fe2000c721270 */
[----:B------:R-:W-:Y:S01]  /*9e60*/  VIADD R2, R0, 0xc ;  /* 0x0000000c00027836 */ /* 0x000fe20000000000 */
[C---:B------:R-:W-:Y:S01]  /*9e70*/  LEA R130, P6, R6.reuse, R128, 0x2 ;  /* 0x0000008006827211 */ /* 0x040fe200078c10ff */
[----:B------:R-:W-:Y:S01]  /*9e80*/  ULDC UR5, c[0x0][0x22c] ;  /* 0x00008b0000057ab9 */ /* 0x000fe20000000800 */
[----:B------:R2:W-:Y:S02]  /*9e90*/  @P5 STG.E desc[UR16][R12.64], R15 ;  /* 0x0000000f0c005986 */ /* 0x0005e4000c101910 */
[----:B------:R-:W-:-:S02]  /*9ea0*/  LEA.HI.X.SX32 R131, R6, R129, 0x2, P6 ;  /* 0x0000008106837211 */ /* 0x000fc400030f16ff */
[----:B------:R-:W-:Y:S01]  /*9eb0*/  ISETP.LT.AND P5, PT, R2, UR5, !P0 ;  /* 0x0000000502007c0c */ /* 0x000fe2000c7a1270 */
[C---:B-1----:R-:W-:Y:S01]  /*9ec0*/  VIADD R7, R14.reuse, UR4 ;  /* 0x000000040e077c36 */ /* 0x042fe20008000000 */
[-C--:B------:R-:W-:Y:S01]  /*9ed0*/  LEA R4, P6, R14, R128.reuse, 0x2 ;  /* 0x000000800e047211 */ /* 0x080fe200078c10ff */
[----:B------:R-:W-:Y:S01]  /*9ee0*/  VIADD R2, R0, 0xd ;  /* 0x0000000d00027836 */ /* 0x000fe20000000000 */
[----:B------:R-:W-:Y:S01]  /*9ef0*/  ULDC UR5, c[0x0][0x22c] ;  /* 0x00008b0000057ab9 */ /* 0x000fe20000000800 */
[----:B------:R1:W-:Y:S01]  /*9f00*/  @P4 STG.E desc[UR16][R130.64], R8 ;  /* 0x0000000882004986 */ /* 0x0003e2000c101910 */
[-C--:B------:R-:W-:Y:S01]  /*9f10*/  LEA.HI.X.SX32 R5, R14, R129.reuse, 0x2, P6 ;  /* 0x000000810e057211 */ /* 0x080fe200030f16ff */
[C---:B------:R-:W-:Y:S01]  /*9f20*/  VIADD R14, R7.reuse, UR4 ;  /* 0x00000004070e7c36 */ /* 0x040fe20008000000 */
[CC--:B------:R-:W-:Y:S02]  /*9f30*/  LEA R6, P6, R7.reuse, R128.reuse, 0x2 ;  /* 0x0000008007067211 */ /* 0x0c0fe400078c10ff */
[----:B------:R-:W-:Y:S01]  /*9f40*/  ISETP.LT.AND P4, PT, R2, UR5, !P0 ;  /* 0x0000000502007c0c */ /* 0x000fe2000c781270 */
[----:B------:R-:W-:Y:S01]  /*9f50*/  VIADD R2, R0, 0xe ;  /* 0x0000000e00027836 */ /* 0x000fe20000000000 */
[-C--:B------:R-:W-:Y:S01]  /*9f60*/  LEA.HI.X.SX32 R7, R7, R129.reuse, 0x2, P6 ;  /* 0x0000008107077211 */ /* 0x080fe200030f16ff */
[----:B------:R-:W-:Y:S01]  /*9f70*/  ULDC UR5, c[0x0][0x22c] ;  /* 0x00008b0000057ab9 */ /* 0x000fe20000000800 */
[-C--:B--2---:R-:W-:Y:S01]  /*9f80*/  LEA R12, P6, R14, R128.reuse, 0x2 ;  /* 0x000000800e0c7211 */ /* 0x084fe200078c10ff */
        /* <DEDUP_REMOVED lines=11> */
[C---:B-1----:R-:W-:Y:S01]  /*a040*/  VIADD R8, R14.reuse, UR4 ;  /* 0x000000040e087c36 */ /* 0x042fe20008000000 */
[----:B--2---:R-:W-:-:S04]  /*a050*/  LEA R4, P1, R14, R128, 0x2 ;  /* 0x000000800e047211 */ /* 0x004fc800078210ff */
[-C--:B------:R-:W-:Y:S02]  /*a060*/  LEA.HI.X.SX32 R5, R14, R129.reuse, 0x2, P1 ;  /* 0x000000810e057211 */ /* 0x080fe400008f16ff */
[----:B------:R-:W-:Y:S01]  /*a070*/  ISETP.LT.AND P1, PT, R2, UR5, !P0 ;  /* 0x0000000502007c0c */ /* 0x000fe2000c721270 */
[----:B------:R-:W-:Y:S01]  /*a080*/  VIADD R2, R0, 0x11 ;  /* 0x0000001100027836 */ /* 0x000fe20000000000 */
[CC--:B-----5:R-:W-:Y:S01]  /*a090*/  LEA R6, P6, R8.reuse, R128.reuse, 0x2 ;  /* 0x0000008008067211 */ /* 0x0e0fe200078c10ff */
[C---:B------:R-:W-:Y:S01]  /*a0a0*/  VIADD R9, R8.reuse, UR4 ;  /* 0x0000000408097c36 */ /* 0x040fe20008000000 */
[----:B------:R-:W-:Y:S01]  /*a0b0*/  ULDC UR5, c[0x0][0x22c] ;  /* 0x00008b0000057ab9 */ /* 0x000fe20000000800 */
[----:B------:R1:W-:Y:S01]  /*a0c0*/  @P5 STG.E desc[UR16][R4.64], R10 ;  /* 0x0000000a04005986 */ /* 0x0003e2000c101910 */
[-C--:B------:R-:W-:Y:S01]  /*a0d0*/  LEA.HI.X.SX32 R7, R8, R129.reuse, 0x2, P6 ;  /* 0x0000008108077211 */ /* 0x080fe200030f16ff */
[C---:B---3--:R-:W-:Y:S01]  /*a0e0*/  VIADD R12, R9.reuse, UR4 ;  /* 0x00000004090c7c36 */ /* 0x048fe20008000000 */
        /* <DEDUP_REMOVED lines=11> */
[----:B------:R-:W-:Y:S01]  /*a1a0*/  VIADD R14, R10, UR4 ;  /* 0x000000040a0e7c36 */ /* 0x000fe20008000000 */
[-C--:B------:R-:W-:Y:S01]  /*a1b0*/  LEA.HI.X.SX32 R5, R12, R129.reuse, 0x2, P6 ;  /* 0x000000810c057211 */ /* 0x080fe200030f16ff */
[----:B------:R1:W-:Y:S01]  /*a1c0*/  @P3 STG.E desc[UR16][R8.64], R11 ;  /* 0x0000000b08003986 */ /* 0x0003e2000c101910 */
[-C--:B------:R-:W-:Y:S02]  /*a1d0*/  LEA R12, P6, R10, R128.reuse, 0x2 ;  /* 0x000000800a0c7211 */ /* 0x080fe400078c10ff */
        /* <DEDUP_REMOVED lines=11> */
[----:B------:R-:W-:Y:S01]  /*a290*/  @P1 STG.E desc[UR16][R12.64], R16 ;  /* 0x000000100c001986 */ /* 0x000fe2000c101910 */
        /* <DEDUP_REMOVED lines=9> */
[CC--:B------:R-:W-:Y:S01]  /*a330*/  LEA R8, P6, R9.reuse, R128.reuse, 0x2 ;  /* 0x0000008009087211 */ /* 0x0c0fe200078c10ff */
[----:B------:R-:W-:Y:S01]  /*a340*/  ULDC UR5, c[0x0][0x22c] ;  /* 0x00008b0000057ab9 */ /* 0x000fe20000000800 */
[C---:B---3--:R-:W-:Y:S01]  /*a350*/  VIADD R7, R9.reuse, UR4 ;  /* 0x0000000409077c36 */ /* 0x048fe20008000000 */
[----:B------:R1:W-:Y:S01]  /*a360*/  @P4 STG.E desc[UR16][R4.64], R17 ;  /* 0x0000001104004986 */ /* 0x0003e2000c101910 */
[-C--:B------:R-:W-:Y:S02]  /*a370*/  LEA.HI.X.SX32 R9, R9, R129.reuse, 0x2, P6 ;  /* 0x0000008109097211 */ /* 0x080fe400030f16ff */
[----:B------:R-:W-:Y:S01]  /*a380*/  ISETP.LT.AND P4, PT, R2, UR5, !P0 ;  /* 0x0000000502007c0c */ /* 0x000fe2000c781270 */
[C---:B------:R-:W-:Y:S01]  /*a390*/  VIADD R10, R7.reuse, UR4 ;  /* 0x00000004070a7c36 */ /* 0x040fe20008000000 */
[CC--:B------:R-:W-:Y:S01]  /*a3a0*/  LEA R6, P6, R7.reuse, R128.reuse, 0x2 ;  /* 0x0000008007067211 */ /* 0x0c0fe200078c10ff */
[----:B------:R-:W-:Y:S01]  /*a3b0*/  VIADD R2, R0, 0x18 ;  /* 0x0000001800027836 */ /* 0x000fe20000000000 */
[----:B------:R-:W-:Y:S01]  /*a3c0*/  ULDC UR5, c[0x0][0x22c] ;  /* 0x00008b0000057ab9 */ /* 0x000fe20000000800 */
[----:B------:R2:W-:Y:S01]  /*a3d0*/  @P3 STG.E desc[UR16][R8.64], R29 ;  /* 0x0000001d08003986 */ /* 0x0005e2000c101910 */
[-C--:B------:R-:W-:Y:S01]  /*a3e0*/  LEA.HI.X.SX32 R7, R7, R129.reuse, 0x2, P6 ;  /* 0x0000008107077211 */ /* 0x080fe200030f16ff */
[----:B------:R-:W-:Y:S01]  /*a3f0*/  VIADD R11, R10, UR4 ;  /* 0x000000040a0b7c36 */ /* 0x000fe20008000000 */
[----:B------:R-:W-:Y:S01]  /*a400*/  ISETP.LT.AND P3, PT, R2, UR5, !P0 ;  /* 0x0000000502007c0c */ /* 0x000fe2000c761270 */
[----:B------:R-:W-:Y:S01]  /*a410*/  VIADD R2, R0, 0x19 ;  /* 0x0000001900027836 */ /* 0x000fe20000000000 */
[C---:B-1----:R-:W-:Y:S01]  /*a420*/  LEA R4, P6, R10.reuse, R128, 0x2 ;  /* 0x000000800a047211 */ /* 0x042fe200078c10ff */
[----:B------:R-:W-:Y:S01]  /*a430*/  ULDC UR5, c[0x0][0x22c] ;  /* 0x00008b0000057ab9 */ /* 0x000fe20000000800 */
[----:B------:R-:W-:Y:S01]  /*a440*/  VIADD R12, R11, UR4 ;  /* 0x000000040b0c7c36 */ /* 0x000fe20008000000 */
[----:B------:R1:W-:Y:S01]  /*a450*/  @P2 STG.E desc[UR16][R6.64], R18 ;  /* 0x0000001206002986 */ /* 0x0003e2000c101910 */
[----:B------:R-:W-:-:S02]  /*a460*/  LEA.HI.X.SX32 R5, R10, R129, 0x2, P6 ;  /* 0x000000810a057211 */ /* 0x000fc400030f16ff */
        /* <DEDUP_REMOVED lines=18> */
[----:B--2---:R-:W-:-:S02]  /*a590*/  LEA R4, P4, R12, R128, 0x2 ;  /* 0x000000800c047211 */ /* 0x004fc400078810ff */
[----:B------:R-:W1:Y:S02]  /*a5a0*/  LDS.128 R16, [R3] ;  /* 0x0000000003107984 */ /* 0x000e640000000c00 */
[-C--:B------:R-:W-:Y:S02]  /*a5b0*/  LEA.HI.X.SX32 R5, R12, R129.reuse, 0x2, P4 ;  /* 0x000000810c057211 */ /* 0x080fe400020f16ff */
[----:B------:R-:W-:Y:S01]  /*a5c0*/  ISETP.LT.AND P4, PT, R2, UR5, !P0 ;  /* 0x0000000502007c0c */ /* 0x000fe2000c781270 */
[----:B------:R-:W-:Y:S01]  /*a5d0*/  VIADD R2, R0, 0x1d ;  /* 0x0000001d00027836 */ /* 0x000fe20000000000 */
[C---:B------:R-:W-:Y:S01]  /*a5e0*/  LEA R6, P6, R7.reuse, R128, 0x2 ;  /* 0x0000008007067211 */ /* 0x040fe200078c10ff */
[----:B------:R-:W-:Y:S01]  /*a5f0*/  ULDC UR5, c[0x0][0x22c] ;  /* 0x00008b0000057ab9 */ /* 0x000fe20000000800 */
[C---:B---3--:R-:W-:Y:S01]  /*a600*/  VIADD R9, R7.reuse, UR4 ;  /* 0x0000000407097c36 */ /* 0x048fe20008000000 */
[----:B------:R2:W-:Y:S01]  /*a610*/  @P3 STG.E desc[UR16][R4.64], R24 ;  /* 0x0000001804003986 */ /* 0x0005e2000c101910 */
[----:B------:R-:W-:-:S02]  /*a620*/  LEA.HI.X.SX32 R7, R7, R129, 0x2, P6 ;  /* 0x0000008107077211 */ /* 0x000fc400030f16ff */
        /* <DEDUP_REMOVED lines=10> */
[C---:B--2---:R-:W-:Y:S01]  /*a6d0*/  LEA R4, P6, R10.reuse, R128, 0x2 ;  /* 0x000000800a047211 */ /* 0x044fe200078c10ff */
        /* <DEDUP_REMOVED lines=9> */
[-C--:B---3--:R-:W-:Y:S01]  /*a770*/  LEA R6, P6, R12, R128.reuse, 0x2 ;  /* 0x000000800c067211 */ /* 0x088fe200078c10ff */
        /* <DEDUP_REMOVED lines=11> */
[C---:B--2---:R-:W-:Y:S01]  /*a830*/  VIADD R9, R12.reuse, UR4 ;  /* 0x000000040c097c36 */ /* 0x044fe20008000000 */
[----:B---3--:R-:W-:-:S04]  /*a840*/  LEA R4, P3, R12, R128, 0x2 ;  /* 0x000000800c047211 */ /* 0x008fc800078610ff */
[-C--:B------:R-:W-:Y:S02]  /*a850*/  LEA.HI.X.SX32 R5, R12, R129.reuse, 0x2, P3 ;  /* 0x000000810c057211 */ /* 0x080fe400018f16ff */
[----:B------:R-:W-:Y:S01]  /*a860*/  ISETP.LT.AND P3, PT, R2, UR5, !P0 ;  /* 0x0000000502007c0c */ /* 0x000fe2000c761270 */
[----:B------:R-:W-:Y:S01]  /*a870*/  VIADD R2, R0, 0x23 ;  /* 0x0000002300027836 */ /* 0x000fe20000000000 */
[CC--:B------:R-:W-:Y:S01]  /*a880*/  LEA R8, P6, R9.reuse, R128.reuse, 0x2 ;  /* 0x0000008009087211 */ /* 0x0c0fe200078c10ff */
[----:B------:R-:W-:Y:S01]  /*a890*/  ULDC UR5, c[0x0][0x22c] ;  /* 0x00008b0000057ab9 */ /* 0x000fe20000000800 */
[C---:B-----5:R-:W-:Y:S01]  /*a8a0*/  VIADD R7, R9.reuse, UR4 ;  /* 0x0000000409077c36 */ /* 0x060fe20008000000 */
        /* <DEDUP_REMOVED lines=493> */
[----:B--2---:R-:W-:Y:S01]  /*c780*/  VIADD R9, R12, UR4 ;  /* 0x000000040c097c36 */ /* 0x004fe20008000000 */
[----:B------:R-:W-:Y:S01]  /*c790*/  ULDC UR5, c[0x0][0x22c] ;  /* 0x00008b0000057ab9 */ /* 0x000fe20000000800 */
[----:B------:R2:W-:Y:S01]  /*c7a0*/  @P1 STG.E desc[UR16][R6.64], R118 ;  /* 0x0000007606001986 */ /* 0x0005e2000c101910 */
[----:B------:R-:W-:Y:S01]  /*c7b0*/  VIADD R2, R0, 0x6a ;  /* 0x0000006a00027836 */ /* 0x000fe20000000000 */
[----:B---3--:R-:W-:-:S02]  /*c7c0*/  LEA R4, P1, R12, R128, 0x2 ;  /* 0x000000800c047211 */ /* 0x008fc400078210ff */
[CC--:B------:R-:W-:Y:S02]  /*c7d0*/  LEA R8, P6, R9.reuse, R128.reuse, 0x2 ;  /* 0x0000008009087211 */ /* 0x0c0fe400078c10ff */
[-C--:B------:R-:W-:Y:S02]  /*c7e0*/  LEA.HI.X.SX32 R5, R12, R129.reuse, 0x2, P1 ;  /* 0x000000810c057211 */ /* 0x080fe400008f16ff */
[----:B------:R-:W-:Y:S01]  /*c7f0*/  ISETP.LT.AND P1, PT, R2, UR5, !P0 ;  /* 0x0000000502007c0c */ /* 0x000fe2000c721270 */
[----:B------:R-:W-:Y:S01]  /*c800*/  VIADD R2, R0, 0x6b ;  /* 0x0000006b00027836 */ /* 0x000fe20000000000 */
[----:B------:R-:W-:Y:S01]  /*c810*/  ULDC UR5, c[0x0][0x22c] ;  /* 0x00008b0000057ab9 */ /* 0x000fe20000000800 */
[----:B------:R3:W-:Y:S01]  /*c820*/  @P5 STG.E desc[UR16][R4.64], R75 ;  /* 0x0000004b04005986 */ /* 0x0007e2000c101910 */
[C---:B--2---:R-:W-:Y:S01]  /*c830*/  VIADD R7, R9.reuse, UR4 ;  /* 0x0000000409077c36 */ /* 0x044fe20008000000 */
[-C--:B------:R-:W-:Y:S02]  /*c840*/  LEA.HI.X.SX32 R9, R9, R129.reuse, 0x2, P6 ;  /* 0x0000008109097211 */ /* 0x080fe400030f16ff */
[----:B------:R-:W-:Y:S01]  /*c850*/  ISETP.LT.AND P5, PT, R2, UR5, !P0 ;  /* 0x0000000502007c0c */ /* 0x000fe2000c7a1270 */
[C---:B------:R-:W-:Y:S01]  /*c860*/  VIADD R10, R7.reuse, UR4 ;  /* 0x00000004070a7c36 */ /* 0x040fe20008000000 */
[CC--:B------:R-:W-:Y:S01]  /*c870*/  LEA R6, P6, R7.reuse, R128.reuse, 0x2 ;  /* 0x0000008007067211 */ /* 0x0c0fe200078c10ff */
[----:B------:R-:W-:Y:S01]  /*c880*/  VIADD R2, R0, 0x6c ;  /* 0x0000006c00027836 */ /* 0x000fe20000000000 */
[----:B------:R-:W-:Y:S01]  /*c890*/  ULDC UR5, c[0x0][0x22c] ;  /* 0x00008b0000057ab9 */ /* 0x000fe20000000800 */
[C---:B------:R-:W-:Y:S01]  /*c8a0*/  VIADD R11, R10.reuse, UR4 ;  /* 0x000000040a0b7c36 */ /* 0x040fe20008000000 */
[-C--:B------:R-:W-:Y:S01]  /*c8b0*/  LEA.HI.X.SX32 R7, R7, R129.reuse, 0x2, P6 ;  /* 0x0000008107077211 */ /* 0x080fe200030f16ff */
[----:B------:R2:W-:Y:S01]  /*c8c0*/  @P4 STG.E desc[UR16][R8.64], R119 ;  /* 0x0000007708004986 */ /* 0x0005e2000c101910 */
[-C--:B---3--:R-:W-:Y:S01]  /*c8d0*/  LEA R4, P6, R10, R128.reuse, 0x2 ;  /* 0x000000800a047211 */ /* 0x088fe200078c10ff */
[C---:B------:R-:W-:Y:S01]  /*c8e0*/  VIADD R12, R11.reuse, UR4 ;  /* 0x000000040b0c7c36 */ /* 0x040fe20008000000 */
[----:B------:R-:W-:Y:S01]  /*c8f0*/  ISETP.LT.AND P4, PT, R2, UR5, !P0 ;  /* 0x0000000502007c0c */ /* 0x000fe2000c781270 */
[----:B------:R-:W-:Y:S01]  /*c900*/  VIADD R2, R0, 0x6d ;  /* 0x0000006d00027836 */ /* 0x000fe20000000000 */
[-C--:B------:R-:W-:Y:S01]  /*c910*/  LEA.HI.X.SX32 R5, R10, R129.reuse, 0x2, P6 ;  /* 0x000000810a057211 */ /* 0x080fe200030f16ff */
[----:B------:R-:W-:Y:S01]  /*c920*/  ULDC UR5, c[0x0][0x22c] ;  /* 0x00008b0000057ab9 */ /* 0x000fe20000000800 */
[CC--:B------:R-:W-:Y:S01]  /*c930*/  LEA R10, P6, R11.reuse, R128.reuse, 0x2 ;  /* 0x000000800b0a7211 */ /* 0x0c0fe200078c10ff */
[----:B------:R3:W-:Y:S01]  /*c940*/  @P3 STG.E desc[UR16][R6.64], R76 ;  /* 0x0000004c06003986 */ /* 0x0007e2000c101910 */
        /* <DEDUP_REMOVED lines=13> */
[----:B---3--:R-:W-:Y:S01]  /*ca20*/  VIADD R7, R12, UR4 ;  /* 0x000000040c077c36 */ /* 0x008fe20008000000 */
[----:B------:R-:W-:Y:S01]  /*ca30*/  ULDC UR5, c[0x0][0x22c] ;  /* 0x00008b0000057ab9 */ /* 0x000fe20000000800 */
[----:B------:R3:W-:Y:S01]  /*ca40*/  @P5 STG.E desc[UR16][R8.64], R121 ;  /* 0x0000007908005986 */ /* 0x0007e2000c101910 */
[----:B------:R-:W-:Y:S01]  /*ca50*/  VIADD R2, R0, 0x70 ;  /* 0x0000007000027836 */ /* 0x000fe20000000000 */
[----:B--2---:R-:W-:-:S02]  /*ca60*/  LEA R4, P5, R12, R128, 0x2 ;  /* 0x000000800c047211 */ /* 0x004fc400078a10ff */
[CC--:B------:R-:W-:Y:S02]  /*ca70*/  LEA R6, P6, R7.reuse, R128.reuse, 0x2 ;  /* 0x0000008007067211 */ /* 0x0c0fe400078c10ff */
[-C--:B------:R-:W-:Y:S02]  /*ca80*/  LEA.HI.X.SX32 R5, R12, R129.reuse, 0x2, P5 ;  /* 0x000000810c057211 */ /* 0x080fe400028f16ff */
[----:B------:R-:W-:Y:S01]  /*ca90*/  ISETP.LT.AND P5, PT, R2, UR5, !P0 ;  /* 0x0000000502007c0c */ /* 0x000fe2000c7a1270 */
[----:B------:R-:W-:Y:S01]  /*caa0*/  VIADD R2, R0, 0x71 ;  /* 0x0000007100027836 */ /* 0x000fe20000000000 */
[----:B------:R-:W-:Y:S01]  /*cab0*/  ULDC UR5, c[0x0][0x22c] ;  /* 0x00008b0000057ab9 */ /* 0x000fe20000000800 */
[----:B------:R2:W-:Y:S01]  /*cac0*/  @P4 STG.E desc[UR16][R4.64], R78 ;  /* 0x0000004e04004986 */ /* 0x0005e2000c101910 */
[C---:B---3--:R-:W-:Y:S01]  /*cad0*/  VIADD R9, R7.reuse, UR4 ;  /* 0x0000000407097c36 */ /* 0x048fe20008000000 */
        /* <DEDUP_REMOVED lines=9> */
[-C--:B--2---:R-:W-:Y:S01]  /*cb70*/  LEA R4, P6, R10, R128.reuse, 0x2 ;  /* 0x000000800a047211 */ /* 0x084fe200078c10ff */
[C---:B------:R-:W-:Y:S01]  /*cb80*/  VIADD R12, R11.reuse, UR4 ;  /* 0x000000040b0c7c36 */ /* 0x040fe20008000000 */
[----:B------:R-:W-:Y:S01]  /*cb90*/  ISETP.LT.AND P3, PT, R2, UR5, !P0 ;  /* 0x0000000502007c0c */ /* 0x000fe2000c761270 */
[----:B------:R-:W-:Y:S01]  /*cba0*/  VIADD R2, R0, 0x73 ;  /* 0x0000007300027836 */ /* 0x000fe20000000000 */
[-C--:B------:R-:W-:Y:S01]  /*cbb0*/  LEA.HI.X.SX32 R5, R10, R129.reuse, 0x2, P6 ;  /* 0x000000810a057211 */ /* 0x080fe200030f16ff */
[----:B------:R-:W-:Y:S01]  /*cbc0*/  ULDC UR5, c[0x0][0x22c] ;  /* 0x00008b0000057ab9 */ /* 0x000fe20000000800 */
[CC--:B------:R-:W-:Y:S01]  /*cbd0*/  LEA R10, P6, R11.reuse, R128.reuse, 0x2 ;  /* 0x000000800b0a7211 */ /* 0x0c0fe200078c10ff */
[----:B------:R-:W-:Y:S01]  /*cbe0*/  @P2 STG.E desc[UR16][R8.64], R79 ;  /* 0x0000004f08002986 */ /* 0x000fe2000c101910 */
        /* <DEDUP_REMOVED lines=13> */
[----:B------:R-:W-:Y:S01]  /*ccc0*/  VIADD R13, R12, UR4 ;  /* 0x000000040c0d7c36 */ /* 0x000fe20008000000 */
[----:B------:R-:W-:Y:S01]  /*ccd0*/  ULDC UR5, c[0x0][0x22c] ;  /* 0x00008b0000057ab9 */ /* 0x000fe20000000800 */
[----:B----4-:R3:W-:Y:S01]  /*cce0*/  @P4 STG.E desc[UR16][R6.64], R124 ;  /* 0x0000007c06004986 */ /* 0x0107e2000c101910 */
[----:B------:R-:W-:Y:S01]  /*ccf0*/  VIADD R2, R0, 0x76 ;  /* 0x0000007600027836 */ /* 0x000fe20000000000 */
[----:B--2---:R-:W-:-:S02]  /*cd00*/  LEA R4, P4, R12, R128, 0x2 ;  /* 0x000000800c047211 */ /* 0x004fc400078810ff */
[CC--:B------:R-:W-:Y:S02]  /*cd10*/  LEA R8, P6, R13.reuse, R128.reuse, 0x2 ;  /* 0x000000800d087211 */ /* 0x0c0fe400078c10ff */
[-C--:B------:R-:W-:Y:S02]  /*cd20*/  LEA.HI.X.SX32 R5, R12, R129.reuse, 0x2, P4 ;  /* 0x000000810c057211 */ /* 0x080fe400020f16ff */
[CC--:B------:R-:W-:Y:S01]  /*cd30*/  LEA.HI.X.SX32 R9, R13.reuse, R129.reuse, 0x2, P6 ;  /* 0x000000810d097211 */ /* 0x0c0fe200030f16ff */
[----:B------:R-:W-:Y:S01]  /*cd40*/  VIADD R13, R13, UR4 ;  /* 0x000000040d0d7c36 */ /* 0x000fe20008000000 */
[----:B------:R-:W-:Y:S01]  /*cd50*/  ISETP.LT.AND P4, PT, R2, UR5, !P0 ;  /* 0x0000000502007c0c */ /* 0x000fe2000c781270 */
[----:B------:R-:W-:Y:S01]  /*cd60*/  VIADD R2, R0, 0x77 ;  /* 0x0000007700027836 */ /* 0x000fe20000000000 */
[----:B------:R-:W-:Y:S01]  /*cd70*/  ULDC UR5, c[0x0][0x22c] ;  /* 0x00008b0000057ab9 */ /* 0x000fe20000000800 */
[----:B------:R2:W-:Y:S01]  /*cd80*/  @P3 STG.E desc[UR16][R4.64], R81 ;  /* 0x0000005104003986 */ /* 0x0005e2000c101910 */
[CC--:B---3--:R-:W-:Y:S01]  /*cd90*/  LEA R6, P6, R13.reuse, R128.reuse, 0x2 ;  /* 0x000000800d067211 */ /* 0x0c8fe200078c10ff */
[C---:B------:R-:W-:Y:S01]  /*cda0*/  VIADD R10, R13.reuse, UR4 ;  /* 0x000000040d0a7c36 */ /* 0x040fe20008000000 */
[----:B------:R-:W-:Y:S01]  /*cdb0*/  ISETP.LT.AND P3, PT, R2, UR5, !P0 ;  /* 0x0000000502007c0c */ /* 0x000fe2000c761270 */
[----:B------:R-:W-:Y:S01]  /*cdc0*/  VIADD R2, R0, 0x78 ;  /* 0x0000007800027836 */ /* 0x000fe20000000000 */
[-C--:B------:R-:W-:Y:S01]  /*cdd0*/  LEA.HI.X.SX32 R7, R13, R129.reuse, 0x2, P6 ;  /* 0x000000810d077211 */ /* 0x080fe200030f16ff */
[----:B------:R-:W-:Y:S01]  /*cde0*/  ULDC UR5, c[0x0][0x22c] ;  /* 0x00008b0000057ab9 */ /* 0x000fe20000000800 */
[----:B------:R-:W-:Y:S01]  /*cdf0*/  VIADD R11, R10, UR4 ;  /* 0x000000040a0b7c36 */ /* 0x000fe20008000000 */
[----:B------:R3:W-:Y:S01]  /*ce00*/  @P2 STG.E desc[UR16][R8.64], R125 ;  /* 0x0000007d08002986 */ /* 0x0007e2000c101910 */
[----:B------:R-:W-:Y:S01]  /*ce10*/  ISETP.LT.AND P2, PT, R2, UR5, !P0 ;  /* 0x0000000502007c0c */ /* 0x000fe2000c741270 */
[----:B------:R-:W-:Y:S01]  /*ce20*/  VIADD R2, R0, 0x79 ;  /* 0x0000007900027836 */ /* 0x000fe20000000000 */
[----:B------:R-:W-:Y:S01]  /*ce30*/  ULDC UR5, c[0x0][0x22c] ;  /* 0x00008b0000057ab9 */ /* 0x000fe20000000800 */
[-C--:B--2---:R-:W-:Y:S01]  /*ce40*/  LEA R4, P6, R10, R128.reuse, 0x2 ;  /* 0x000000800a047211 */ /* 0x084fe200078c10ff */
[C---:B------:R-:W-:Y:S01]  /*ce50*/  VIADD R12, R11.reuse, UR4 ;  /* 0x000000040b0c7c36 */ /* 0x040fe20008000000 */
[----:B------:R2:W-:Y:S01]  /*ce60*/  @P1 STG.E desc[UR16][R6.64], R82 ;  /* 0x0000005206001986 */ /* 0x0005e2000c101910 */
[----:B------:R-:W-:Y:S01]  /*ce70*/  ISETP.LT.AND P1, PT, R2, UR5, !P0 ;  /* 0x0000000502007c0c */ /* 0x000fe2000c721270 */
[----:B------:R-:W-:Y:S01]  /*ce80*/  VIADD R2, R0, 0x7a ;  /* 0x0000007a00027836 */ /* 0x000fe20000000000 */
[----:B------:R-:W-:Y:S01]  /*ce90*/  LEA.HI.X.SX32 R5, R10, R129, 0x2, P6 ;  /* 0x000000810a057211 */ /* 0x000fe200030f16ff */
[----:B------:R-:W-:Y:S01]  /*cea0*/  ULDC UR5, c[0x0][0x22c] ;  /* 0x00008b0000057ab9 */ /* 0x000fe20000000800 */
[----:B---3--:R-:W-:-:S03]  /*ceb0*/  LEA R8, P6, R11, R128, 0x2 ;  /* 0x000000800b087211 */ /* 0x008fc600078c10ff */
[----:B------:R3:W-:Y:S01]  /*cec0*/  @P5 STG.E desc[UR16][R4.64], R126 ;  /* 0x0000007e04005986 */ /* 0x0007e2000c101910 */
[----:B------:R-:W-:Y:S01]  /*ced0*/  ISETP.LT.AND P5, PT, R2, UR5, !P0 ;  /* 0x0000000502007c0c */ /* 0x000fe2000c7a1270 */
[----:B------:R-:W-:Y:S01]  /*cee0*/  VIADD R2, R0, 0x7b ;  /* 0x0000007b00027836 */ /* 0x000fe20000000000 */
[-C--:B------:R-:W-:Y:S01]  /*cef0*/  LEA.HI.X.SX32 R9, R11, R129.reuse, 0x2, P6 ;  /* 0x000000810b097211 */ /* 0x080fe200030f16ff */
[----:B------:R-:W-:Y:S01]  /*cf00*/  ULDC UR5, c[0x0][0x22c] ;  /* 0x00008b0000057ab9 */ /* 0x000fe20000000800 */
[-C--:B------:R-:W-:Y:S01]  /*cf10*/  LEA R10, P6, R12, R128.reuse, 0x2 ;  /* 0x000000800c0a7211 */ /* 0x080fe200078c10ff */
[----:B--2---:R-:W-:Y:S02]  /*cf20*/  VIADD R6, R0, 0x7d ;  /* 0x0000007d00067836 */ /* 0x004fe40000000000 */
[----:B------:R2:W-:Y:S01]  /*cf30*/  @P4 STG.E desc[UR16][R8.64], R83 ;  /* 0x0000005308004986 */ /* 0x0005e2000c101910 */
[C---:B------:R-:W-:Y:S01]  /*cf40*/  LEA.HI.X.SX32 R11, R12.reuse, R129, 0x2, P6 ;  /* 0x000000810c0b7211 */ /* 0x040fe200030f16ff */
[----:B------:R-:W-:Y:S01]  /*cf50*/  VIADD R12, R12, UR4 ;  /* 0x000000040c0c7c36 */ /* 0x000fe20008000000 */
[----:B------:R-:W-:Y:S01]  /*cf60*/  ISETP.LT.AND P4, PT, R2, UR5, !P0 ;  /* 0x0000000502007c0c */ /* 0x000fe2000c781270 */
[----:B---3--:R-:W-:Y:S01]  /*cf70*/  VIADD R4, R0, 0x7c ;  /* 0x0000007c00047836 */ /* 0x008fe20000000000 */
[----:B------:R-:W-:Y:S01]  /*cf80*/  ULDC UR5, c[0x0][0x22c] ;  /* 0x00008b0000057ab9 */ /* 0x000fe20000000800 */
[C---:B------:R-:W-:Y:S01]  /*cf90*/  VIADD R5, R12.reuse, UR4 ;  /* 0x000000040c057c36 */ /* 0x040fe20008000000 */
[----:B------:R3:W-:Y:S01]  /*cfa0*/  @P3 STG.E desc[UR16][R10.64], R127 ;  /* 0x0000007f0a003986 */ /* 0x0007e2000c101910 */
[----:B------:R-:W-:-:S02]  /*cfb0*/  LEA R2, P3, R12, R128, 0x2 ;  /* 0x000000800c027211 */ /* 0x000fc400078610ff */
[----:B------:R-:W-:Y:S02]  /*cfc0*/  VIADD R7, R5, UR4 ;  /* 0x0000000405077c36 */ /* 0x000fe40008000000 */
[-C--:B------:R-:W-:Y:S01]  /*cfd0*/  LEA.HI.X.SX32 R3, R12, R129.reuse, 0x2, P3 ;  /* 0x000000810c037211 */ /* 0x080fe200018f16ff */
[----:B------:R-:W-:Y:S01]  /*cfe0*/  VIADD R12, R0, 0x7e ;  /* 0x0000007e000c7836 */ /* 0x000fe20000000000 */
[----:B------:R-:W-:Y:S01]  /*cff0*/  ISETP.LT.AND P3, PT, R4, UR5, !P0 ;  /* 0x0000000504007c0c */ /* 0x000fe2000c761270 */
[----:B--2---:R-:W-:Y:S01]  /*d000*/  VIADD R9, R7, UR4 ;  /* 0x0000000407097c36 */ /* 0x004fe20008000000 */
[-C--:B------:R-:W-:Y:S01]  /*d010*/  LEA R4, P6, R5, R128.reuse, 0x2 ;  /* 0x0000008005047211 */ /* 0x080fe200078c10ff */
[----:B------:R-:W-:Y:S01]  /*d020*/  ULDC UR5, c[0x0][0x22c] ;  /* 0x00008b0000057ab9 */ /* 0x000fe20000000800 */
[----:B------:R2:W-:Y:S01]  /*d030*/  @P2 STG.E desc[UR16][R2.64], R84 ;  /* 0x0000005402002986 */ /* 0x0005e2000c101910 */
[----:B---3--:R-:W-:Y:S01]  /*d040*/  VIADD R11, R9, UR4 ;  /* 0x00000004090b7c36 */ /* 0x008fe20008000000 */
[-C--:B------:R-:W-:Y:S01]  /*d050*/  LEA.HI.X.SX32 R5, R5, R129.reuse, 0x2, P6 ;  /* 0x0000008105057211 */ /* 0x080fe200030f16ff */
[----:B------:R-:W-:Y:S01]  /*d060*/  VIADD R0, R0, 0x7f ;  /* 0x0000007f00007836 */ /* 0x000fe20000000000 */
[----:B------:R-:W-:Y:S01]  /*d070*/  ISETP.LT.AND P2, PT, R6, UR5, !P0 ;  /* 0x0000000506007c0c */ /* 0x000fe2000c741270 */
[----:B------:R-:W-:Y:S01]  /*d080*/  VIADD R13, R11, UR4 ;  /* 0x000000040b0d7c36 */ /* 0x000fe20008000000 */
[-C--:B------:R-:W-:Y:S01]  /*d090*/  LEA R8, P6, R9, R128.reuse, 0x2 ;  /* 0x0000008009087211 */ /* 0x080fe200078c10ff */
[----:B-1----:R1:W-:Y:S01]  /*d0a0*/  @P1 STG.E desc[UR16][R4.64], R16 ;  /* 0x0000001004001986 */ /* 0x0023e2000c101910 */
[----:B------:R-:W-:Y:S01]  /*d0b0*/  LEA R6, P1, R7, R128, 0x2 ;  /* 0x0000008007067211 */ /* 0x000fe200078210ff */
[----:B------:R-:W-:Y:S01]  /*d0c0*/  VIADD R14, R13, UR4 ;  /* 0x000000040d0e7c36 */ /* 0x000fe20008000000 */
[----:B------:R-:W-:-:S02]  /*d0d0*/  LEA.HI.X.SX32 R9, R9, R129, 0x2, P6 ;  /* 0x0000008109097211 */ /* 0x000fc400030f16ff */
[-C--:B------:R-:W-:Y:S01]  /*d0e0*/  LEA.HI.X.SX32 R7, R7, R129.reuse, 0x2, P1 ;  /* 0x0000008107077211 */ /* 0x080fe200008f16ff */
[----:B------:R-:W-:Y:S01]  /*d0f0*/  VIADD R15, R14, UR4 ;  /* 0x000000040e0f7c36 */ /* 0x000fe20008000000 */
[-C--:B--2---:R-:W-:Y:S01]  /*d100*/  LEA R2, P6, R11, R128.reuse, 0x2 ;  /* 0x000000800b027211 */ /* 0x084fe200078c10ff */
[----:B------:R-:W-:Y:S01]  /*d110*/  ULDC UR4, c[0x0][0x22c] ;  /* 0x00008b0000047ab9 */ /* 0x000fe20000000800 */
[-C--:B------:R-:W-:Y:S01]  /*d120*/  LEA R10, P1, R13, R128.reuse, 0x2 ;  /* 0x000000800d0a7211 */ /* 0x080fe200078210ff */
[----:B------:R2:W-:Y:S01]  /*d130*/  @P5 STG.E desc[UR16][R6.64], R85 ;  /* 0x0000005506005986 */ /* 0x0005e2000c101910 */
[-C--:B------:R-:W-:Y:S02]  /*d140*/  LEA.HI.X.SX32 R3, R11, R129.reuse, 0x2, P6 ;  /* 0x000000810b037211 */ /* 0x080fe400030f16ff */
[----:B------:R-:W-:Y:S01]  /*d150*/  LEA.HI.X.SX32 R11, R13, R129, 0x2, P1 ;  /* 0x000000810d0b7211 */ /* 0x000fe200008f16ff */
[----:B------:R2:W-:Y:S01]  /*d160*/  @P4 STG.E desc[UR16][R8.64], R17 ;  /* 0x0000001108004986 */ /* 0x0005e2000c101910 */
[----:B------:R-:W-:Y:S01]  /*d170*/  ISETP.LT.AND P1, PT, R12, UR4, !P0 ;  /* 0x000000040c007c0c */ /* 0x000fe2000c721270 */
[----:B------:R-:W-:Y:S01]  /*d180*/  ULDC UR4, c[0x0][0x22c] ;  /* 0x00008b0000047ab9 */ /* 0x000fe20000000800 */
[----:B-1----:R-:W-:Y:S01]  /*d190*/  LEA R4, P6, R15, R128, 0x2 ;  /* 0x000000800f047211 */ /* 0x002fe200078c10ff */
[----:B------:R2:W-:Y:S01]  /*d1a0*/  @P3 STG.E desc[UR16][R2.64], R86 ;  /* 0x0000005602003986 */ /* 0x0005e2000c101910 */
[----:B------:R-:W-:-:S02]  /*d1b0*/  ISETP.LT.AND P0, PT, R0, UR4, !P0 ;  /* 0x0000000400007c0c */ /* 0x000fc4000c701270 */
[----:B------:R-:W-:Y:S01]  /*d1c0*/  LEA.HI.X.SX32 R5, R15, R129, 0x2, P6 ;  /* 0x000000810f057211 */ /* 0x000fe200030f16ff */
[----:B------:R2:W-:Y:S01]  /*d1d0*/  @P2 STG.E desc[UR16][R10.64], R18 ;  /* 0x000000120a002986 */ /* 0x0005e2000c101910 */
[----:B------:R-:W-:-:S04]  /*d1e0*/  LEA R128, P6, R14, R128, 0x2 ;  /* 0x000000800e807211 */ /* 0x000fc800078c10ff */
[----:B------:R-:W-:-:S05]  /*d1f0*/  LEA.HI.X.SX32 R129, R14, R129, 0x2, P6 ;  /* 0x000000810e817211 */ /* 0x000fca00030f16ff */
[----:B------:R2:W-:Y:S01]  /*d200*/  @P1 STG.E desc[UR16][R128.64], R87 ;  /* 0x0000005780001986 */ /* 0x0005e2000c101910 */
[----:B------:R-:W-:Y:S05]  /*d210*/  @!P0 EXIT ;  /* 0x000000000000894d */ /* 0x000fea0003800000 */
[----:B------:R-:W-:Y:S01]  /*d220*/  STG.E desc[UR16][R4.64], R19 ;  /* 0x0000001304007986 */ /* 0x000fe2000c101910 */
[----:B------:R-:W-:Y:S05]  /*d230*/  EXIT ;  /* 0x000000000000794d */ /* 0x000fea0003800000 */
.L_x_2:
[----:B------:R-:W-:-:S00]  /*d240*/  BRA `(.L_x_2) ;  /* 0xfffffffc00fc7947 */ /* 0x000fc0000383ffff */
[----:B------:R-:W-:-:S00]  /*d250*/  NOP ;  /* 0x0000000000007918 */ /* 0x000fc00000000000 */
        /* <DEDUP_REMOVED lines=10> */
.L_x_3:


//--------------------- .nv.shared.matmul_kernel  --------------------------
	.section	.nv.shared.matmul_kernel,"aw",@nobits
	.sectionflags	@""
	.align	16
	.zero		1024


//--------------------- .nv.shared.reserved.0     --------------------------
	.section	.nv.shared.reserved.0,"aw",@nobits
	.weak		__nv_reservedSMEM_offset_0_alias
	.size		__nv_reservedSMEM_offset_0_alias, 0, 0
	.other		__nv_reservedSMEM_offset_0_alias,@"STO_CUDA_RESERVED_SHARED STV_DEFAULT"
__nv_reservedSMEM_offset_0_alias:
	.zero		0


//--------------------- .nv.constant0.matmul_kernel --------------------------
	.section	.nv.constant0.matmul_kernel,"a",@progbits
	.sectionflags	@""
	.align	4
.nv.constant0.matmul_kernel:
	.zero		608


//--------------------- SYMBOLS --------------------------

	.type		.nv.reservedSmem.offset0,@object
	.size		.nv.reservedSmem.offset0,0x4
